def matmul_kernel(
    a_ptr,
    b_ptr,
    c_ptr,
    M,
    N,
    K,
    stride_am,
    stride_ak,
    stride_bk,
    stride_bn,
    stride_cm,
    stride_cn,
    BLOCK_M: tl.constexpr,
    BLOCK_N: tl.constexpr,
    BLOCK_K: tl.constexpr,
    GROUP_M: tl.constexpr,
):
    pid = tl.program_id(axis=0)
    num_pid_m = tl.cdiv(M, BLOCK_M)
    num_pid_n = tl.cdiv(N, BLOCK_N)
    num_pid_in_group = GROUP_M * num_pid_n
    group_id = pid // num_pid_in_group
    first_pid_m = group_id * GROUP_M
    group_size_m = min(num_pid_m - first_pid_m, GROUP_M)
    pid_m = first_pid_m + ((pid % num_pid_in_group) % group_size_m)
    pid_n = (pid % num_pid_in_group) // group_size_m

    offs_am = (pid_m * BLOCK_M + tl.arange(0, BLOCK_M)) % M
    offs_bn = (pid_n * BLOCK_N + tl.arange(0, BLOCK_N)) % N
    offs_k = tl.arange(0, BLOCK_K)
    a_ptrs = a_ptr + offs_am[:, None] * stride_am + offs_k[None, :] * stride_ak
    b_ptrs = b_ptr + offs_k[:, None] * stride_bk + offs_bn[None, :] * stride_bn

    acc = tl.zeros((BLOCK_M, BLOCK_N), dtype=tl.float32)
    for kk in range(0, tl.cdiv(K, BLOCK_K)):
        a = tl.load(a_ptrs, mask=offs_k[None, :] < K - kk * BLOCK_K, other=0.0)
        b = tl.load(b_ptrs, mask=offs_k[:, None] < K - kk * BLOCK_K, other=0.0)
        acc = tl.dot(a, b, acc)
        a_ptrs += BLOCK_K * stride_ak
        b_ptrs += BLOCK_K * stride_bk

    c = acc.to(c_ptr.dtype.element_ty)
    offs_cm = pid_m * BLOCK_M + tl.arange(0, BLOCK_M)
    offs_cn = pid_n * BLOCK_N + tl.arange(0, BLOCK_N)
    c_ptrs = c_ptr + offs_cm[:, None] * stride_cm + offs_cn[None, :] * stride_cn
    mask = (offs_cm[:, None] < M) & (offs_cn[None, :] < N)
    tl.store(c_ptrs, c, mask=mask)

# config = {"BLOCK_K": 32, "BLOCK_M": 128, "BLOCK_N": 64, "GROUP_M": 8, "arch": "sm_90", "dtype": "bf16", "num_ctas": 1, "num_stages": 3, "num_warps": 8}
# arch = sm_90


// ===== COMPILED SASS (sm_90a) =====

	.target	sm_90a

	.elftype	@"ET_EXEC"


//--------------------- .note.nv.tkinfo           --------------------------
	.section	.note.nv.tkinfo,"",@"SHT_NOTE"
	.sectionflags	@"SHF_NOTE_NV_TKINFO"
	.tkinfo
        /*0018*/ 	.word	0x00000002
        /*0030*/ 	.string	""
        /*0030*/ 	.string	"ptxas"
        /*0030*/ 	.string	"Cuda compilation tools, release 13.0, V13.0.88"
        /*0030*/ 	.string	"Build cuda_13.0.r13.0/compiler.36424714_0"
        /*0030*/ 	.string	"-v  -suppress-debug-info  -lineinfo  -arch sm_90a "



//--------------------- .note.nv.cuinfo           --------------------------
	.section	.note.nv.cuinfo,"",@"SHT_NOTE"
	.sectionflags	@"SHF_NOTE_NV_CUINFO"
        /*0018*/ 	.short	0x0002
        /*001a*/ 	.short	0x005a
        /*001c*/ 	.short	0x0082
	.zero		2


//--------------------- .nv.info                  --------------------------
	.section	.nv.info,"",@"SHT_CUDA_INFO"
	.align	4


	//----- nvinfo : EIATTR_REGCOUNT
	.align		4
        /*0000*/ 	.byte	0x04, 0x2f
        /*0002*/ 	.short	(.L_1 - .L_0)
	.align		4
.L_0:
        /*0004*/ 	.word	index@(matmul_kernel)
        /*0008*/ 	.word	0x0000007e


	//----- nvinfo : EIATTR_FRAME_SIZE
	.align		4
.L_1:
        /*000c*/ 	.byte	0x04, 0x11
        /*000e*/ 	.short	(.L_3 - .L_2)
	.align		4
.L_2:
        /*0010*/ 	.word	index@(matmul_kernel)
        /*0014*/ 	.word	0x00000000


	//----- nvinfo : EIATTR_MIN_STACK_SIZE
	.align		4
.L_3:
        /*0018*/ 	.byte	0x04, 0x12
        /*001a*/ 	.short	(.L_5 - .L_4)
	.align		4
.L_4:
        /*001c*/ 	.word	index@(matmul_kernel)
        /*0020*/ 	.word	0x00000000
.L_5:


//--------------------- .nv.compat                --------------------------
	.section	.nv.compat,"",@"SHT_CUDA_COMPAT_INFO"
	.align	4
        /*0000*/ 	.byte	0x02, 0x09, 0x01, 0x00, 0x02, 0x02, 0x04, 0x00, 0x02, 0x05, 0x05, 0x00, 0x03, 0x07, 0x01, 0x01
        /*0010*/ 	.byte	0x02, 0x03, 0x00, 0x00, 0x02, 0x06, 0x01, 0x00, 0x04, 0x0b, 0x08, 0x00, 0x00, 0x00, 0x00, 0x00
        /*0020*/ 	.byte	0x00, 0x00, 0x00, 0x00


//--------------------- .nv.info.matmul_kernel    --------------------------
	.section	.nv.info.matmul_kernel,"",@"SHT_CUDA_INFO"
	.sectionflags	@""
	.align	4


	//----- nvinfo : EIATTR_CUDA_API_VERSION
	.align		4
        /*0000*/ 	.byte	0x04, 0x37
        /*0002*/ 	.short	(.L_7 - .L_6)
.L_6:
        /*0004*/ 	.word	0x00000082


	//----- nvinfo : EIATTR_KPARAM_INFO
	.align		4
.L_7:
        /*0008*/ 	.byte	0x04, 0x17
        /*000a*/ 	.short	(.L_9 - .L_8)
.L_8:
        /*000c*/ 	.word	0x00000000
        /*0010*/ 	.short	0x000d
        /*0012*/ 	.short	0x0048
        /*0014*/ 	.byte	0x00, 0xf4, 0x21, 0x00


	//----- nvinfo : EIATTR_KPARAM_INFO
	.align		4
.L_9:
        /*0018*/ 	.byte	0x04, 0x17
        /*001a*/ 	.short	(.L_11 - .L_10)
.L_10:
        /*001c*/ 	.word	0x00000000
        /*0020*/ 	.short	0x000c
        /*0022*/ 	.short	0x0040
        /*0024*/ 	.byte	0x00, 0xf4, 0x21, 0x00


	//----- nvinfo : EIATTR_KPARAM_INFO
	.align		4
.L_11:
        /*0028*/ 	.byte	0x04, 0x17
        /*002a*/ 	.short	(.L_13 - .L_12)
.L_12:
        /*002c*/ 	.word	0x00000000
        /*0030*/ 	.short	0x000b
        /*0032*/ 	.short	0x0038
        /*0034*/ 	.byte	0x00, 0xf0, 0x11, 0x00


	//----- nvinfo : EIATTR_KPARAM_INFO
	.align		4
.L_13:
        /*0038*/ 	.byte	0x04, 0x17
        /*003a*/ 	.short	(.L_15 - .L_14)
.L_14:
        /*003c*/ 	.word	0x00000000
        /*0040*/ 	.short	0x000a
        /*0042*/ 	.short	0x0034
        /*0044*/ 	.byte	0x00, 0xf0, 0x11, 0x00


	//----- nvinfo : EIATTR_KPARAM_INFO
	.align		4
.L_15:
        /*0048*/ 	.byte	0x04, 0x17
        /*004a*/ 	.short	(.L_17 - .L_16)
.L_16:
        /*004c*/ 	.word	0x00000000
        /*0050*/ 	.short	0x0009
        /*0052*/ 	.short	0x0030
        /*0054*/ 	.byte	0x00, 0xf0, 0x11, 0x00


	//----- nvinfo : EIATTR_KPARAM_INFO
	.align		4
.L_17:
        /*0058*/ 	.byte	0x04, 0x17
        /*005a*/ 	.short	(.L_19 - .L_18)
.L_18:
        /*005c*/ 	.word	0x00000000
        /*0060*/ 	.short	0x0008
        /*0062*/ 	.short	0x002c
        /*0064*/ 	.byte	0x00, 0xf0, 0x11, 0x00


	//----- nvinfo : EIATTR_KPARAM_INFO
	.align		4
.L_19:
        /*0068*/ 	.byte	0x04, 0x17
        /*006a*/ 	.short	(.L_21 - .L_20)
.L_20:
        /*006c*/ 	.word	0x00000000
        /*0070*/ 	.short	0x0007
        /*0072*/ 	.short	0x0028
        /*0074*/ 	.byte	0x00, 0xf0, 0x11, 0x00


	//----- nvinfo : EIATTR_KPARAM_INFO
	.align		4
.L_21:
        /*0078*/ 	.byte	0x04, 0x17
        /*007a*/ 	.short	(.L_23 - .L_22)
.L_22:
        /*007c*/ 	.word	0x00000000
        /*0080*/ 	.short	0x0006
        /*0082*/ 	.short	0x0024
        /*0084*/ 	.byte	0x00, 0xf0, 0x11, 0x00


	//----- nvinfo : EIATTR_KPARAM_INFO
	.align		4
.L_23:
        /*0088*/ 	.byte	0x04, 0x17
        /*008a*/ 	.short	(.L_25 - .L_24)
.L_24:
        /*008c*/ 	.word	0x00000000
        /*0090*/ 	.short	0x0005
        /*0092*/ 	.short	0x0020
        /*0094*/ 	.byte	0x00, 0xf0, 0x11, 0x00


	//----- nvinfo : EIATTR_KPARAM_INFO
	.align		4
.L_25:
        /*0098*/ 	.byte	0x04, 0x17
        /*009a*/ 	.short	(.L_27 - .L_26)
.L_26:
        /*009c*/ 	.word	0x00000000
        /*00a0*/ 	.short	0x0004
        /*00a2*/ 	.short	0x001c
        /*00a4*/ 	.byte	0x00, 0xf0, 0x11, 0x00


	//----- nvinfo : EIATTR_KPARAM_INFO
	.align		4
.L_27:
        /*00a8*/ 	.byte	0x04, 0x17
        /*00aa*/ 	.short	(.L_29 - .L_28)
.L_28:
        /*00ac*/ 	.word	0x00000000
        /*00b0*/ 	.short	0x0003
        /*00b2*/ 	.short	0x0018
        /*00b4*/ 	.byte	0x00, 0xf0, 0x11, 0x00


	//----- nvinfo : EIATTR_KPARAM_INFO
	.align		4
.L_29:
        /*00b8*/ 	.byte	0x04, 0x17
        /*00ba*/ 	.short	(.L_31 - .L_30)
.L_30:
        /*00bc*/ 	.word	0x00000000
        /*00c0*/ 	.short	0x0002
        /*00c2*/ 	.short	0x0010
        /*00c4*/ 	.byte	0x00, 0xf4, 0x21, 0x00


	//----- nvinfo : EIATTR_KPARAM_INFO
	.align		4
.L_31:
        /*00c8*/ 	.byte	0x04, 0x17
        /*00ca*/ 	.short	(.L_33 - .L_32)
.L_32:
        /*00cc*/ 	.word	0x00000000
        /*00d0*/ 	.short	0x0001
        /*00d2*/ 	.short	0x0008
        /*00d4*/ 	.byte	0x00, 0xf4, 0x21, 0x00


	//----- nvinfo : EIATTR_KPARAM_INFO
	.align		4
.L_33:
        /*00d8*/ 	.byte	0x04, 0x17
        /*00da*/ 	.short	(.L_35 - .L_34)
.L_34:
        /*00dc*/ 	.word	0x00000000
        /*00e0*/ 	.short	0x0000
        /*00e2*/ 	.short	0x0000
        /*00e4*/ 	.byte	0x00, 0xf4, 0x21, 0x00


	//----- nvinfo : EIATTR_SPARSE_MMA_MASK
	.align		4
.L_35:
        /*00e8*/ 	.byte	0x03, 0x50
        /*00ea*/ 	.short	0x0000


	//----- nvinfo : EIATTR_MAXREG_COUNT
	.align		4
        /*00ec*/ 	.byte	0x03, 0x1b
        /*00ee*/ 	.short	0x00ff


	//----- nvinfo : EIATTR_NUM_BARRIERS
	.align		4
        /*00f0*/ 	.byte	0x02, 0x4c
        /*00f2*/ 	.byte	0x01
	.zero		1


	//----- nvinfo : EIATTR_MERCURY_ISA_VERSION
	.align		4
        /*00f4*/ 	.byte	0x03, 0x5f
        /*00f6*/ 	.short	0x0101


	//----- nvinfo : EIATTR_EXIT_INSTR_OFFSETS
	.align		4
        /*00f8*/ 	.byte	0x04, 0x1c
        /*00fa*/ 	.short	(.L_37 - .L_36)


	//   ....[0]....
.L_36:
        /*00fc*/ 	.word	0x00003000


	//   ....[1]....
        /*0100*/ 	.word	0x00003030


	//----- nvinfo : EIATTR_REQNTID
	.align		4
.L_37:
        /*0104*/ 	.byte	0x04, 0x10
        /*0106*/ 	.short	(.L_39 - .L_38)
.L_38:
        /*0108*/ 	.word	0x00000100
        /*010c*/ 	.word	0x00000001
        /*0110*/ 	.word	0x00000001


	//----- nvinfo : EIATTR_CBANK_PARAM_SIZE
	.align		4
.L_39:
        /*0114*/ 	.byte	0x03, 0x19
        /*0116*/ 	.short	0x0050


	//----- nvinfo : EIATTR_PARAM_CBANK
	.align		4
        /*0118*/ 	.byte	0x04, 0x0a
        /*011a*/ 	.short	(.L_41 - .L_40)
	.align		4
.L_40:
        /*011c*/ 	.word	index@(.nv.constant0.matmul_kernel)
        /*0120*/ 	.short	0x0210
        /*0122*/ 	.short	0x0050


	//----- nvinfo : EIATTR_SW_WAR
	.align		4
.L_41:
        /*0124*/ 	.byte	0x04, 0x36
        /*0126*/ 	.short	(.L_43 - .L_42)
.L_42:
        /*0128*/ 	.word	0x00000008
.L_43:


//--------------------- .nv.callgraph             --------------------------
	.section	.nv.callgraph,"",@"SHT_CUDA_CALLGRAPH"
	.align	4
	.sectionentsize	8
	.align		4
        /*0000*/ 	.word	0x00000000
	.align		4
        /*0004*/ 	.word	0xffffffff
	.align		4
        /*0008*/ 	.word	0x00000000
	.align		4
        /*000c*/ 	.word	0xfffffffe
	.align		4
        /*0010*/ 	.word	0x00000000
	.align		4
        /*0014*/ 	.word	0xfffffffd
	.align		4
        /*0018*/ 	.word	0x00000000
	.align		4
        /*001c*/ 	.word	0xfffffffc


//--------------------- .text.matmul_kernel       --------------------------
	.section	.text.matmul_kernel,"ax",@progbits
	.align	128
        .global         matmul_kernel
        .type           matmul_kernel,@function
        .size           matmul_kernel,(.L_x_3 - matmul_kernel)
        .other          matmul_kernel,@"STO_CUDA_ENTRY STV_DEFAULT"
matmul_kernel:
.text.matmul_kernel:
[----:B------:R-:W-:Y:S08]  /*0000*/  LDC R1, c[0x0][0x28] ;  /* 0x00000a00ff017b82 */ /* 0x000ff00000000800 */
[----:B------:R-:W0:Y:S01]  /*0010*/  LDC.64 R16, c[0x0][0x228] ;  /* 0x00008a00ff107b82 */ /* 0x000e220000000a00 */
[----:B------:R-:W1:Y:S01]  /*0020*/  S2R R5, SR_CTAID.X ;  /* 0x0000000000057919 */ /* 0x000e620000002500 */
[----:B------:R-:W-:Y:S01]  /*0030*/  ULDC.64 UR14, c[0x0][0x208] ;  /* 0x00008200000e7ab9 */ /* 0x000fe20000000a00 */
[----:B------:R-:W-:-:S02]  /*0040*/  CS2R R24, SRZ ;  /* 0x0000000000187805 */ /* 0x000fc4000001ff00 */
[----:B------:R-:W-:Y:S02]  /*0050*/  CS2R R26, SRZ ;  /* 0x00000000001a7805 */ /* 0x000fe4000001ff00 */
[----:B------:R-:W-:Y:S02]  /*0060*/  CS2R R32, SRZ ;  /* 0x0000000000207805 */ /* 0x000fe4000001ff00 */
[----:B------:R-:W-:Y:S02]  /*0070*/  CS2R R34, SRZ ;  /* 0x0000000000227805 */ /* 0x000fe4000001ff00 */
[----:B------:R-:W-:Y:S01]  /*0080*/  CS2R R40, SRZ ;  /* 0x0000000000287805 */ /* 0x000fe2000001ff00 */
[----:B------:R-:W2:Y:S01]  /*0090*/  LDC R14, c[0x0][0x230] ;  /* 0x00008c00ff0e7b82 */ /* 0x000ea20000000800 */
[----:B------:R-:W-:Y:S02]  /*00a0*/  CS2R R42, SRZ ;  /* 0x00000000002a7805 */ /* 0x000fe4000001ff00 */
[----:B------:R-:W-:-:S02]  /*00b0*/  CS2R R48, SRZ ;  /* 0x0000000000307805 */ /* 0x000fc4000001ff00 */
[----:B------:R-:W-:-:S03]  /*00c0*/  CS2R R50, SRZ ;  /* 0x0000000000327805 */ /* 0x000fc6000001ff00 */
[----:B------:R-:W3:Y:S01]  /*00d0*/  S2UR UR12, SR_CgaCtaId ;  /* 0x00000000000c79c3 */ /* 0x000ee20000008800 */
[----:B0-----:R-:W-:-:S05]  /*00e0*/  VIADD R0, R17, 0x3f ;  /* 0x0000003f11007836 */ /* 0x001fca0000000000 */
[----:B------:R-:W-:Y:S01]  /*00f0*/  SHF.R.S32.HI R3, RZ, 0x1f, R0 ;  /* 0x0000001fff037819 */ /* 0x000fe20000011400 */
[----:B--2---:R-:W-:-:S03]  /*0100*/  VIADD R14, R14, 0x1f ;  /* 0x0000001f0e0e7836 */ /* 0x004fc60000000000 */
[----:B------:R-:W-:Y:S02]  /*0110*/  LEA.HI R3, R3, R0, RZ, 0x6 ;  /* 0x0000000003037211 */ /* 0x000fe400078f30ff */
[----:B-1----:R-:W-:Y:S02]  /*0120*/  IABS R8, R5 ;  /* 0x0000000500087213 */ /* 0x002fe40000000000 */
[----:B------:R-:W-:-:S05]  /*0130*/  SHF.R.S32.HI R3, RZ, 0x6, R3 ;  /* 0x00000006ff037819 */ /* 0x000fca0000011403 */
[----:B------:R-:W-:-:S05]  /*0140*/  IMAD.SHL.U32 R4, R3, 0x8, RZ ;  /* 0x0000000803047824 */ /* 0x000fca00078e00ff */
[-C--:B------:R-:W-:Y:S02]  /*0150*/  IABS R7, R4.reuse ;  /* 0x0000000400077213 */ /* 0x080fe40000000000 */
[----:B------:R-:W-:Y:S02]  /*0160*/  IABS R10, R4 ;  /* 0x00000004000a7213 */ /* 0x000fe40000000000 */
[----:B------:R-:W0:Y:S08]  /*0170*/  I2F.RP R0, R7 ;  /* 0x0000000700007306 */ /* 0x000e300000209400 */
[----:B0-----:R-:W0:Y:S02]  /*0180*/  MUFU.RCP R0, R0 ;  /* 0x0000000000007308 */ /* 0x001e240000001000 */
[----:B0-----:R-:W-:-:S02]  /*0190*/  VIADD R2, R0, 0xffffffe ;  /* 0x0ffffffe00027836 */ /* 0x001fc40000000000 */
[----:B------:R-:W-:-:S04]  /*01a0*/  IMAD.MOV R0, RZ, RZ, -R10 ;  /* 0x000000ffff007224 */ /* 0x000fc800078e0a0a */
[----:B------:R0:W1:Y:S02]  /*01b0*/  F2I.FTZ.U32.TRUNC.NTZ R3, R2 ;  /* 0x0000000200037305 */ /* 0x000064000021f000 */
[----:B0-----:R-:W-:Y:S02]  /*01c0*/  IMAD.MOV.U32 R2, RZ, RZ, RZ ;  /* 0x000000ffff027224 */ /* 0x001fe400078e00ff */
[----:B-1----:R-:W-:-:S04]  /*01d0*/  IMAD.MOV R6, RZ, RZ, -R3 ;  /* 0x000000ffff067224 */ /* 0x002fc800078e0a03 */
[----:B------:R-:W-:Y:S02]  /*01e0*/  IMAD R9, R6, R7, RZ ;  /* 0x0000000706097224 */ /* 0x000fe400078e02ff */
[----:B------:R-:W-:Y:S02]  /*01f0*/  IMAD.MOV.U32 R6, RZ, RZ, R8 ;  /* 0x000000ffff067224 */ /* 0x000fe400078e0008 */
[----:B------:R-:W-:-:S06]  /*0200*/  IMAD.HI.U32 R3, R3, R9, R2 ;  /* 0x0000000903037227 */ /* 0x000fcc00078e0002 */
[----:B------:R-:W-:-:S04]  /*0210*/  IMAD.HI.U32 R3, R3, R6, RZ ;  /* 0x0000000603037227 */ /* 0x000fc800078e00ff */
[----:B------:R-:W-:-:S05]  /*0220*/  IMAD R0, R3, R0, R6 ;  /* 0x0000000003007224 */ /* 0x000fca00078e0206 */
[----:B------:R-:W-:-:S13]  /*0230*/  ISETP.GT.U32.AND P1, PT, R7, R0, PT ;  /* 0x000000000700720c */ /* 0x000fda0003f24070 */
[----:B------:R-:W-:Y:S02]  /*0240*/  @!P1 IMAD.IADD R0, R0, 0x1, -R7 ;  /* 0x0000000100009824 */ /* 0x000fe400078e0a07 */
[----:B------:R-:W-:Y:S01]  /*0250*/  @!P1 VIADD R3, R3, 0x1 ;  /* 0x0000000103039836 */ /* 0x000fe20000000000 */
[----:B------:R-:W-:Y:S02]  /*0260*/  ISETP.NE.AND P1, PT, R4, RZ, PT ;  /* 0x000000ff0400720c */ /* 0x000fe40003f25270 */
[----:B------:R-:W-:Y:S02]  /*0270*/  ISETP.GE.U32.AND P0, PT, R0, R7, PT ;  /* 0x000000070000720c */ /* 0x000fe40003f06070 */
[----:B------:R-:W-:-:S04]  /*0280*/  LOP3.LUT R0, R5, R4, RZ, 0x3c, !PT ;  /* 0x0000000405007212 */ /* 0x000fc800078e3cff */
[----:B------:R-:W-:Y:S01]  /*0290*/  ISETP.GE.AND P2, PT, R0, RZ, PT ;  /* 0x000000ff0000720c */ /* 0x000fe20003f46270 */
[----:B------:R-:W-:-:S06]  /*02a0*/  VIADD R0, R16, 0x7f ;  /* 0x0000007f10007836 */ /* 0x000fcc0000000000 */
[----:B------:R-:W-:-:S04]  /*02b0*/  @P0 VIADD R3, R3, 0x1 ;  /* 0x0000000103030836 */ /* 0x000fc80000000000 */
[----:B------:R-:W-:Y:S01]  /*02c0*/  IMAD.MOV.U32 R2, RZ, RZ, R3 ;  /* 0x000000ffff027224 */ /* 0x000fe200078e0003 */
[----:B------:R-:W-:-:S03]  /*02d0*/  SHF.R.S32.HI R3, RZ, 0x1f, R0 ;  /* 0x0000001fff037819 */ /* 0x000fc60000011400 */
[----:B------:R-:W-:Y:S01]  /*02e0*/  @!P2 IMAD.MOV R2, RZ, RZ, -R2 ;  /* 0x000000ffff02a224 */ /* 0x000fe200078e0a02 */
[----:B------:R-:W-:Y:S02]  /*02f0*/  @!P1 LOP3.LUT R2, RZ, R4, RZ, 0x33, !PT ;  /* 0x00000004ff029212 */ /* 0x000fe400078e33ff */
[----:B------:R-:W-:-:S03]  /*0300*/  LEA.HI R3, R3, R0, RZ, 0x7 ;  /* 0x0000000003037211 */ /* 0x000fc600078f38ff */
[----:B------:R-:W-:Y:S02]  /*0310*/  IMAD.SHL.U32 R6, R2, 0x8, RZ ;  /* 0x0000000802067824 */ /* 0x000fe400078e00ff */
[----:B------:R-:W-:-:S03]  /*0320*/  IMAD.MOV R2, RZ, RZ, -R2 ;  /* 0x000000ffff027224 */ /* 0x000fc600078e0a02 */
[----:B------:R-:W-:Y:S01]  /*0330*/  LEA.HI.SX32 R3, R3, -R6, 0x19 ;  /* 0x8000000603037211 */ /* 0x000fe200078fcaff */
[----:B------:R-:W-:-:S03]  /*0340*/  IMAD R11, R4, R2, R5 ;  /* 0x00000002040b7224 */ /* 0x000fc600078e0205 */
[----:B------:R-:W-:-:S04]  /*0350*/  VIMNMX R8, R3, 0x8, PT ;  /* 0x0000000803087848 */ /* 0x000fc80003fe0100 */
[-C--:B------:R-:W-:Y:S02]  /*0360*/  IABS R7, R8.reuse ;  /* 0x0000000800077213 */ /* 0x080fe40000000000 */
[----:B------:R-:W-:Y:S02]  /*0370*/  IABS R4, R8 ;  /* 0x0000000800047213 */ /* 0x000fe40000000000 */
[----:B------:R-:W0:Y:S01]  /*0380*/  I2F.RP R0, R7 ;  /* 0x0000000700007306 */ /* 0x000e220000209400 */
[C---:B------:R-:W-:Y:S02]  /*0390*/  R2UR UR5, R8.reuse ;  /* 0x00000000080572ca */ /* 0x040fe400000e0000 */
[----:B------:R-:W-:-:S11]  /*03a0*/  R2UR UR6, R8 ;  /* 0x00000000080672ca */ /* 0x000fd600000e0000 */
[----:B------:R-:W-:Y:S01]  /*03b0*/  UISETP.NE.AND UP0, UPT, UR5, URZ, UPT ;  /* 0x0000003f0500728c */ /* 0x000fe2000bf05270 */
[----:B0-----:R-:W0:Y:S02]  /*03c0*/  MUFU.RCP R0, R0 ;  /* 0x0000000000007308 */ /* 0x001e240000001000 */
[----:B0-----:R-:W-:Y:S02]  /*03d0*/  VIADD R3, R0, 0xffffffe ;  /* 0x0ffffffe00037836 */ /* 0x001fe40000000000 */
[----:B------:R-:W-:-:S04]  /*03e0*/  IMAD.MOV R0, RZ, RZ, -R4 ;  /* 0x000000ffff007224 */ /* 0x000fc800078e0a04 */
[----:B------:R-:W0:Y:S02]  /*03f0*/  F2I.FTZ.U32.TRUNC.NTZ R3, R3 ;  /* 0x0000000300037305 */ /* 0x000e24000021f000 */
[----:B0-----:R-:W-:-:S04]  /*0400*/  IMAD.MOV R9, RZ, RZ, -R3 ;  /* 0x000000ffff097224 */ /* 0x001fc800078e0a03 */
[----:B------:R-:W-:Y:S01]  /*0410*/  IMAD.MOV.U32 R2, RZ, RZ, R9 ;  /* 0x000000ffff027224 */ /* 0x000fe200078e0009 */
[----:B------:R-:W-:-:S03]  /*0420*/  IABS R9, R11 ;  /* 0x0000000b00097213 */ /* 0x000fc60000000000 */
[----:B------:R-:W-:Y:S02]  /*0430*/  IMAD R5, R2, R7, RZ ;  /* 0x0000000702057224 */ /* 0x000fe400078e02ff */
[----:B------:R-:W-:-:S04]  /*0440*/  IMAD.MOV.U32 R2, RZ, RZ, RZ ;  /* 0x000000ffff027224 */ /* 0x000fc800078e00ff */
[----:B------:R-:W-:-:S06]  /*0450*/  IMAD.HI.U32 R2, R3, R5, R2 ;  /* 0x0000000503027227 */ /* 0x000fcc00078e0002 */
[----:B------:R-:W-:-:S04]  /*0460*/  IMAD.HI.U32 R2, R2, R9, RZ ;  /* 0x0000000902027227 */ /* 0x000fc800078e00ff */
[----:B------:R-:W-:-:S05]  /*0470*/  IMAD R0, R2, R0, R9 ;  /* 0x0000000002007224 */ /* 0x000fca00078e0209 */
[----:B------:R-:W-:-:S13]  /*0480*/  ISETP.GT.U32.AND P1, PT, R7, R0, PT ;  /* 0x000000000700720c */ /* 0x000fda0003f24070 */
[----:B------:R-:W-:Y:S02]  /*0490*/  @!P1 IMAD.IADD R0, R0, 0x1, -R7 ;  /* 0x0000000100009824 */ /* 0x000fe400078e0a07 */
[----:B------:R-:W-:-:S03]  /*04a0*/  @!P1 VIADD R2, R2, 0x1 ;  /* 0x0000000102029836 */ /* 0x000fc60000000000 */
[----:B------:R-:W-:Y:S02]  /*04b0*/  ISETP.GE.U32.AND P0, PT, R0, R7, PT ;  /* 0x000000070000720c */ /* 0x000fe40003f06070 */
[----:B------:R-:W-:-:S04]  /*04c0*/  LOP3.LUT R0, R11, R8, RZ, 0x3c, !PT ;  /* 0x000000080b007212 */ /* 0x000fc800078e3cff */
[----:B------:R-:W-:Y:S02]  /*04d0*/  ISETP.GE.AND P2, PT, R0, RZ, PT ;  /* 0x000000ff0000720c */ /* 0x000fe40003f46270 */
[----:B------:R-:W0:Y:S05]  /*04e0*/  S2R R0, SR_TID.X ;  /* 0x0000000000007919 */ /* 0x000e2a0000002100 */
[----:B------:R-:W-:Y:S01]  /*04f0*/  @P0 VIADD R2, R2, 0x1 ;  /* 0x0000000102020836 */ /* 0x000fe20000000000 */
[----:B------:R-:W-:-:S05]  /*0500*/  ISETP.GE.AND P0, PT, R14, 0x20, PT ;  /* 0x000000200e00780c */ /* 0x000fca0003f06270 */
[----:B------:R-:W-:-:S05]  /*0510*/  @!P2 IMAD.MOV R2, RZ, RZ, -R2 ;  /* 0x000000ffff02a224 */ /* 0x000fca00078e0a02 */
[----:B------:R-:W-:-:S09]  /*0520*/  R2UR UR4, R2 ;  /* 0x00000000020472ca */ /* 0x000fd200000e0000 */
[----:B------:R-:W-:-:S04]  /*0530*/  @!UP0 ULOP3.LUT UR4, URZ, UR6, URZ, 0x33, !UPT ;  /* 0x000000063f048292 */ /* 0x000fc8000f8e333f */
[----:B------:R-:W-:Y:S02]  /*0540*/  UIADD3 UR5, -UR4, URZ, URZ ;  /* 0x0000003f04057290 */ /* 0x000fe4000fffe13f */
[----:B------:R-:W-:Y:S01]  /*0550*/  USHF.L.U32 UR13, UR4, 0x6, URZ ;  /* 0x00000006040d7899 */ /* 0x000fe2000800063f */
[----:B0-----:R-:W-:Y:S02]  /*0560*/  LOP3.LUT R3, R0, 0x7f, RZ, 0xc0, !PT ;  /* 0x0000007f00037812 */ /* 0x001fe400078ec0ff */
[----:B------:R-:W-:Y:S01]  /*0570*/  SHF.R.U32.HI R4, RZ, 0x7, R0 ;  /* 0x00000007ff047819 */ /* 0x000fe20000011600 */
[----:B------:R-:W-:Y:S01]  /*0580*/  IMAD R2, R8, UR5, R11 ;  /* 0x0000000508027c24 */ /* 0x000fe2000f8e020b */
[----:B------:R-:W-:Y:S02]  /*0590*/  UMOV UR5, 0x400 ;  /* 0x0000040000057882 */ /* 0x000fe40000000000 */
[----:B---3--:R-:W-:Y:S01]  /*05a0*/  ULEA UR12, UR12, UR5, 0x18 ;  /* 0x000000050c0c7291 */ /* 0x008fe2000f8ec03f */
[----:B------:R-:W-:Y:S01]  /*05b0*/  IMAD.IADD R2, R6, 0x1, R2 ;  /* 0x0000000106027824 */ /* 0x000fe200078e0202 */
[----:B------:R-:W-:-:S03]  /*05c0*/  SGXT.U32 R4, R4, 0x1 ;  /* 0x000000010404781a */ /* 0x000fc60000000000 */
[----:B------:R-:W-:Y:S01]  /*05d0*/  IMAD R2, R2, 0x80, R3 ;  /* 0x0000008002027824 */ /* 0x000fe200078e0203 */
[----:B------:R-:W-:Y:S01]  /*05e0*/  LOP3.LUT R3, R0, 0xff, RZ, 0xc0, !PT ;  /* 0x000000ff00037812 */ /* 0x000fe200078ec0ff */
[----:B------:R-:W-:Y:S06]  /*05f0*/  @!P0 BRA `(.L_x_0) ;  /* 0x0000001800c08947 */ /* 0x000fec0003800000 */
[----:B------:R-:W-:Y:S01]  /*0600*/  IABS R22, R16 ;  /* 0x0000001000167213 */ /* 0x000fe20000000000 */
[----:B------:R-:W0:Y:S01]  /*0610*/  LDC.64 R122, c[0x0][0x218] ;  /* 0x00008600ff7a7b82 */ /* 0x000e220000000a00 */
[----:B------:R-:W-:Y:S02]  /*0620*/  IABS R20, R17 ;  /* 0x0000001100147213 */ /* 0x000fe40000000000 */
[----:B------:R-:W-:Y:S01]  /*0630*/  CS2R R26, SRZ ;  /* 0x00000000001a7805 */ /* 0x000fe2000001ff00 */
[----:B------:R-:W1:Y:S01]  /*0640*/  I2F.RP R10, R22 ;  /* 0x00000016000a7306 */ /* 0x000e620000209400 */
[----:B------:R-:W-:Y:S02]  /*0650*/  SHF.R.U32.HI R11, RZ, 0x5, R0 ;  /* 0x00000005ff0b7819 */ /* 0x000fe40000011600 */
[----:B------:R-:W-:Y:S02]  /*0660*/  CS2R R28, SRZ ;  /* 0x00000000001c7805 */ /* 0x000fe4000001ff00 */
[----:B------:R-:W-:-:S02]  /*0670*/  LOP3.LUT P0, RZ, R0, 0x80, RZ, 0xc0, !PT ;  /* 0x0000008000ff7812 */ /* 0x000fc4000780c0ff */
[----:B------:R-:W-:Y:S02]  /*0680*/  CS2R R30, SRZ ;  /* 0x00000000001e7805 */ /* 0x000fe4000001ff00 */
[----:B------:R-:W-:Y:S01]  /*0690*/  R2UR UR17, R11 ;  /* 0x000000000b1172ca */ /* 0x000fe200000e0000 */
[----:B------:R-:W-:Y:S01]  /*06a0*/  IMAD.SHL.U32 R11, R0, 0x2, RZ ;  /* 0x00000002000b7824 */ /* 0x000fe200078e00ff */
[----:B------:R-:W-:Y:S01]  /*06b0*/  IABS R19, R2 ;  /* 0x0000000200137213 */ /* 0x000fe20000000000 */
[----:B------:R-:W2:Y:S01]  /*06c0*/  I2F.RP R5, R20 ;  /* 0x0000001400057306 */ /* 0x000ea20000209400 */
[----:B------:R-:W3:Y:S01]  /*06d0*/  LDC R63, c[0x0][0x238] ;  /* 0x00008e00ff3f7b82 */ /* 0x000ee20000000800 */
[C---:B------:R-:W-:Y:S02]  /*06e0*/  LOP3.LUT R56, R4.reuse, 0x14, RZ, 0xfc, !PT ;  /* 0x0000001404387812 */ /* 0x040fe400078efcff */
[----:B------:R-:W-:Y:S02]  /*06f0*/  CS2R R32, SRZ ;  /* 0x0000000000207805 */ /* 0x000fe4000001ff00 */
[----:B------:R-:W-:-:S02]  /*0700*/  LOP3.LUT R57, R4, 0x16, RZ, 0xfc, !PT ;  /* 0x0000001604397812 */ /* 0x000fc400078efcff */
[----:B------:R-:W-:Y:S02]  /*0710*/  CS2R R34, SRZ ;  /* 0x0000000000227805 */ /* 0x000fe4000001ff00 */
[C---:B------:R-:W-:Y:S02]  /*0720*/  LOP3.LUT R58, R4.reuse, 0x18, RZ, 0xfc, !PT ;  /* 0x00000018043a7812 */ /* 0x040fe400078efcff */
[----:B------:R-:W-:Y:S01]  /*0730*/  CS2R R36, SRZ ;  /* 0x0000000000247805 */ /* 0x000fe2000001ff00 */
[----:B-1----:R-:W1:Y:S01]  /*0740*/  MUFU.RCP R10, R10 ;  /* 0x0000000a000a7308 */ /* 0x002e620000001000 */
[C---:B------:R-:W-:Y:S01]  /*0750*/  LOP3.LUT R59, R4.reuse, 0x1a, RZ, 0xfc, !PT ;  /* 0x0000001a043b7812 */ /* 0x040fe200078efcff */
[----:B------:R-:W-:Y:S01]  /*0760*/  UIADD3 UR4, UR13, UR17, URZ ;  /* 0x000000110d047290 */ /* 0x000fe2000fffe03f */
[C---:B------:R-:W-:Y:S01]  /*0770*/  LOP3.LUT R60, R4.reuse, 0x1c, RZ, 0xfc, !PT ;  /* 0x0000001c043c7812 */ /* 0x040fe200078efcff */
[----:B------:R-:W-:Y:S01]  /*0780*/  ULOP3.LUT UR11, UR13, 0x7, UR17, 0xf8, !UPT ;  /* 0x000000070d0b7892 */ /* 0x000fe2000f8ef811 */
[----:B------:R-:W-:Y:S01]  /*0790*/  LOP3.LUT R61, R4, 0x1e, RZ, 0xfc, !PT ;  /* 0x0000001e043d7812 */ /* 0x000fe200078efcff */
[----:B------:R-:W-:Y:S01]  /*07a0*/  UIADD3 UR5, UR4, 0x38, URZ ;  /* 0x0000003804057890 */ /* 0x000fe2000fffe03f */
[----:B------:R-:W-:Y:S01]  /*07b0*/  LOP3.LUT R62, R0, 0x1f, RZ, 0xc0, !PT ;  /* 0x0000001f003e7812 */ /* 0x000fe200078ec0ff */
[----:B--2---:R-:W2:Y:S01]  /*07c0*/  MUFU.RCP R5, R5 ;  /* 0x0000000500057308 */ /* 0x004ea20000001000 */
[----:B------:R-:W-:-:S02]  /*07d0*/  ULOP3.LUT UR6, UR11, 0x30, URZ, 0xfc, !UPT ;  /* 0x000000300b067892 */ /* 0x000fc4000f8efc3f */
[----:B------:R-:W-:Y:S01]  /*07e0*/  IMAD.U32 R18, RZ, RZ, UR11 ;  /* 0x0000000bff127e24 */ /* 0x000fe2000f8e00ff */
[----:B------:R-:W-:Y:S01]  /*07f0*/  ULOP3.LUT UR7, UR11, 0x28, URZ, 0xfc, !UPT ;  /* 0x000000280b077892 */ /* 0x000fe2000f8efc3f */
[----:B------:R-:W-:Y:S01]  /*0800*/  CS2R R38, SRZ ;  /* 0x0000000000267805 */ /* 0x000fe2000001ff00 */
[----:B------:R-:W-:Y:S01]  /*0810*/  ULOP3.LUT UR8, UR11, 0x20, URZ, 0xfc, !UPT ;  /* 0x000000200b087892 */ /* 0x000fe2000f8efc3f */
[----:B------:R-:W-:Y:S01]  /*0820*/  CS2R R40, SRZ ;  /* 0x0000000000287805 */ /* 0x000fe2000001ff00 */
[----:B------:R-:W-:Y:S01]  /*0830*/  UIADD3 UR4, UR4, 0x18, URZ ;  /* 0x0000001804047890 */ /* 0x000fe2000fffe03f */
[----:B------:R-:W-:Y:S01]  /*0840*/  IABS R25, R18 ;  /* 0x0000001200197213 */ /* 0x000fe20000000000 */
[----:B-1----:R-:W-:Y:S01]  /*0850*/  VIADD R8, R10, 0xffffffe ;  /* 0x0ffffffe0a087836 */ /* 0x002fe20000000000 */
[----:B------:R-:W-:Y:S01]  /*0860*/  SEL R10, RZ, 0x90, !P0 ;  /* 0x00000090ff0a7807 */ /* 0x000fe20004000000 */
[----:B------:R-:W-:Y:S01]  /*0870*/  ULOP3.LUT UR10, UR11, 0x8, URZ, 0xfc, !UPT ;  /* 0x000000080b0a7892 */ /* 0x000fe2000f8efc3f */
[-C--:B---3--:R-:W-:Y:S01]  /*0880*/  IMAD R101, R57, R63.reuse, RZ ;  /* 0x0000003f39657224 */ /* 0x088fe200078e02ff */
[----:B------:R1:W3:Y:S01]  /*0890*/  F2I.FTZ.U32.TRUNC.NTZ R9, R8 ;  /* 0x0000000800097305 */ /* 0x0002e2000021f000 */
[----:B------:R-:W-:Y:S01]  /*08a0*/  LOP3.LUT R21, R10, 0x7e, R11, 0x78, !PT ;  /* 0x0000007e0a157812 */ /* 0x000fe200078e780b */
[----:B------:R-:W-:Y:S01]  /*08b0*/  IMAD.U32 R10, RZ, RZ, UR8 ;  /* 0x00000008ff0a7e24 */ /* 0x000fe2000f8e00ff */
[----:B------:R-:W-:Y:S01]  /*08c0*/  ULOP3.LUT UR9, UR11, 0x10, URZ, 0xfc, !UPT ;  /* 0x000000100b097892 */ /* 0x000fe2000f8efc3f */
[----:B--2---:R-:W-:Y:S01]  /*08d0*/  VIADD R6, R5, 0xffffffe ;  /* 0x0ffffffe05067836 */ /* 0x004fe20000000000 */
[----:B------:R-:W-:Y:S01]  /*08e0*/  CS2R R42, SRZ ;  /* 0x00000000002a7805 */ /* 0x000fe2000001ff00 */
[----:B------:R-:W-:Y:S01]  /*08f0*/  IMAD R99, R56, R63, RZ ;  /* 0x0000003f38637224 */ /* 0x000fe200078e02ff */
[----:B------:R-:W-:Y:S01]  /*0900*/  IABS R15, R10 ;  /* 0x0000000a000f7213 */ /* 0x000fe20000000000 */
[----:B------:R2:W4:Y:S01]  /*0910*/  F2I.FTZ.U32.TRUNC.NTZ R7, R6 ;  /* 0x0000000600077305 */ /* 0x000522000021f000 */
[----:B-1----:R-:W-:Y:S01]  /*0920*/  IMAD.MOV.U32 R8, RZ, RZ, RZ ;  /* 0x000000ffff087224 */ /* 0x002fe200078e00ff */
[----:B------:R-:W-:-:S02]  /*0930*/  CS2R R44, SRZ ;  /* 0x00000000002c7805 */ /* 0x000fc4000001ff00 */
[----:B------:R-:W-:Y:S02]  /*0940*/  CS2R R46, SRZ ;  /* 0x00000000002e7805 */ /* 0x000fe4000001ff00 */
[----:B------:R-:W-:Y:S02]  /*0950*/  CS2R R48, SRZ ;  /* 0x0000000000307805 */ /* 0x000fe4000001ff00 */
[----:B------:R-:W-:Y:S02]  /*0960*/  CS2R R50, SRZ ;  /* 0x0000000000327805 */ /* 0x000fe4000001ff00 */
[----:B------:R-:W-:Y:S01]  /*0970*/  CS2R R52, SRZ ;  /* 0x0000000000347805 */ /* 0x000fe2000001ff00 */
[----:B---3--:R-:W-:Y:S01]  /*0980*/  IMAD.MOV R5, RZ, RZ, -R9 ;  /* 0x000000ffff057224 */ /* 0x008fe200078e0a09 */
[----:B------:R-:W-:Y:S01]  /*0990*/  CS2R R54, SRZ ;  /* 0x0000000000367805 */ /* 0x000fe2000001ff00 */
[----:B--2---:R-:W-:Y:S01]  /*09a0*/  IMAD.MOV.U32 R6, RZ, RZ, RZ ;  /* 0x000000ffff067224 */ /* 0x004fe200078e00ff */
[----:B------:R-:W-:Y:S01]  /*09b0*/  ULDC UR16, c[0x0][0x230] ;  /* 0x00008c0000107ab9 */ /* 0x000fe20000000800 */
[----:B------:R-:W-:-:S02]  /*09c0*/  IMAD R5, R5, R22, RZ ;  /* 0x0000001605057224 */ /* 0x000fc400078e02ff */
[----:B----4-:R-:W-:Y:S02]  /*09d0*/  IMAD.MOV R12, RZ, RZ, -R7 ;  /* 0x000000ffff0c7224 */ /* 0x010fe400078e0a07 */
[----:B------:R-:W-:-:S04]  /*09e0*/  IMAD.HI.U32 R8, R9, R5, R8 ;  /* 0x0000000509087227 */ /* 0x000fc800078e0008 */
[----:B------:R-:W-:Y:S02]  /*09f0*/  IMAD.MOV.U32 R11, RZ, RZ, R12 ;  /* 0x000000ffff0b7224 */ /* 0x000fe400078e000c */
[----:B------:R-:W-:-:S04]  /*0a00*/  IMAD.HI.U32 R8, R8, R19, RZ ;  /* 0x0000001308087227 */ /* 0x000fc800078e00ff */
[----:B------:R-:W-:Y:S02]  /*0a10*/  IMAD R5, R11, R20, RZ ;  /* 0x000000140b057224 */ /* 0x000fe400078e02ff */
[----:B------:R-:W-:Y:S02]  /*0a20*/  IMAD.MOV R12, RZ, RZ, -R8 ;  /* 0x000000ffff0c7224 */ /* 0x000fe400078e0a08 */
[----:B------:R-:W-:-:S04]  /*0a30*/  IMAD.HI.U32 R6, R7, R5, R6 ;  /* 0x0000000507067227 */ /* 0x000fc800078e0006 */
[----:B------:R-:W-:Y:S02]  /*0a40*/  IMAD.U32 R5, RZ, RZ, UR5 ;  /* 0x00000005ff057e24 */ /* 0x000fe4000f8e00ff */
[----:B------:R-:W-:Y:S02]  /*0a50*/  IMAD.U32 R7, RZ, RZ, UR6 ;  /* 0x00000006ff077e24 */ /* 0x000fe4000f8e00ff */
[C---:B------:R-:W-:Y:S01]  /*0a60*/  IMAD R19, R22.reuse, R12, R19 ;  /* 0x0000000c16137224 */ /* 0x040fe200078e0213 */
[----:B------:R-:W-:Y:S01]  /*0a70*/  IABS R9, R5 ;  /* 0x0000000500097213 */ /* 0x000fe20000000000 */
[----:B------:R-:W-:Y:S01]  /*0a80*/  IMAD.U32 R5, RZ, RZ, UR7 ;  /* 0x00000007ff057e24 */ /* 0x000fe2000f8e00ff */
[----:B------:R-:W-:Y:S01]  /*0a90*/  IABS R11, R7 ;  /* 0x00000007000b7213 */ /* 0x000fe20000000000 */
[----:B------:R-:W-:Y:S01]  /*0aa0*/  IMAD.U32 R12, RZ, RZ, UR10 ;  /* 0x0000000aff0c7e24 */ /* 0x000fe2000f8e00ff */
[----:B------:R-:W-:Y:S02]  /*0ab0*/  ISETP.GT.U32.AND P0, PT, R22, R19, PT ;  /* 0x000000131600720c */ /* 0x000fe40003f04070 */
[----:B------:R-:W-:Y:S01]  /*0ac0*/  IABS R13, R5 ;  /* 0x00000005000d7213 */ /* 0x000fe20000000000 */
[----:B------:R-:W-:Y:S01]  /*0ad0*/  IMAD.HI.U32 R5, R6, R9, RZ ;  /* 0x0000000906057227 */ /* 0x000fe200078e00ff */
[----:B------:R-:W-:-:S03]  /*0ae0*/  IABS R23, R12 ;  /* 0x0000000c00177213 */ /* 0x000fc60000000000 */
[----:B------:R-:W-:-:S04]  /*0af0*/  IMAD.HI.U32 R7, R6, R11, RZ ;  /* 0x0000000b06077227 */ /* 0x000fc800078e00ff */
[----:B------:R-:W-:Y:S02]  /*0b00*/  IMAD.MOV R8, RZ, RZ, -R5 ;  /* 0x000000ffff087224 */ /* 0x000fe400078e0a05 */
[----:B------:R-:W-:Y:S02]  /*0b10*/  IMAD.MOV R10, RZ, RZ, -R7 ;  /* 0x000000ffff0a7224 */ /* 0x000fe400078e0a07 */
[----:B------:R-:W-:-:S04]  /*0b20*/  IMAD.HI.U32 R5, R6, R13, RZ ;  /* 0x0000000d06057227 */ /* 0x000fc800078e00ff */
[C---:B------:R-:W-:Y:S02]  /*0b30*/  IMAD R7, R20.reuse, R8, R9 ;  /* 0x0000000814077224 */ /* 0x040fe400078e0209 */
[C---:B------:R-:W-:Y:S02]  /*0b40*/  IMAD R9, R20.reuse, R10, R11 ;  /* 0x0000000a14097224 */ /* 0x040fe400078e020b */
[----:B------:R-:W-:Y:S01]  /*0b50*/  IMAD.MOV R8, RZ, RZ, -R5 ;  /* 0x000000ffff087224 */ /* 0x000fe200078e0a05 */
[C---:B------:R-:W-:Y:S01]  /*0b60*/  ISETP.GT.U32.AND P6, PT, R20.reuse, R7, PT ;  /* 0x000000071400720c */ /* 0x040fe20003fc4070 */
[----:B------:R-:W-:Y:S01]  /*0b70*/  IMAD.U32 R11, RZ, RZ, UR4 ;  /* 0x00000004ff0b7e24 */ /* 0x000fe2000f8e00ff */
[----:B------:R-:W-:Y:S01]  /*0b80*/  ISETP.GT.U32.AND P4, PT, R20, R9, PT ;  /* 0x000000091400720c */ /* 0x000fe20003f84070 */
[----:B------:R-:W-:-:S04]  /*0b90*/  IMAD.HI.U32 R5, R6, R15, RZ ;  /* 0x0000000f06057227 */ /* 0x000fc800078e00ff */
[C---:B------:R-:W-:Y:S01]  /*0ba0*/  IMAD R10, R20.reuse, R8, R13 ;  /* 0x00000008140a7224 */ /* 0x040fe200078e020d */
[----:B------:R-:W-:Y:S01]  /*0bb0*/  IABS R13, R11 ;  /* 0x0000000b000d7213 */ /* 0x000fe20000000000 */
[----:B------:R-:W-:Y:S02]  /*0bc0*/  IMAD.MOV R5, RZ, RZ, -R5 ;  /* 0x000000ffff057224 */ /* 0x000fe400078e0a05 */
[----:B------:R-:W-:Y:S01]  /*0bd0*/  IMAD.U32 R8, RZ, RZ, UR9 ;  /* 0x00000009ff087e24 */ /* 0x000fe2000f8e00ff */
[C---:B------:R-:W-:Y:S01]  /*0be0*/  ISETP.GT.U32.AND P5, PT, R20.reuse, R10, PT ;  /* 0x0000000a1400720c */ /* 0x040fe20003fa4070 */
[----:B------:R-:W-:Y:S02]  /*0bf0*/  IMAD R11, R20, R5, R15 ;  /* 0x00000005140b7224 */ /* 0x000fe400078e020f */
[----:B------:R-:W-:Y:S01]  /*0c00*/  IMAD.HI.U32 R5, R6, R13, RZ ;  /* 0x0000000d06057227 */ /* 0x000fe200078e00ff */
[----:B------:R-:W-:Y:S02]  /*0c10*/  IABS R15, R8 ;  /* 0x00000008000f7213 */ /* 0x000fe40000000000 */
[----:B------:R-:W-:Y:S01]  /*0c20*/  ISETP.GT.U32.AND P1, PT, R20, R11, PT ;  /* 0x0000000b1400720c */ /* 0x000fe20003f24070 */
[----:B------:R-:W-:-:S02]  /*0c30*/  IMAD.MOV R12, RZ, RZ, -R5 ;  /* 0x000000ffff0c7224 */ /* 0x000fc400078e0a05 */
[----:B------:R-:W-:-:S04]  /*0c40*/  IMAD.HI.U32 R5, R6, R15, RZ ;  /* 0x0000000f06057227 */ /* 0x000fc800078e00ff */
[C---:B------:R-:W-:Y:S02]  /*0c50*/  IMAD R12, R20.reuse, R12, R13 ;  /* 0x0000000c140c7224 */ /* 0x040fe400078e020d */
[----:B------:R-:W-:Y:S02]  /*0c60*/  IMAD.MOV R5, RZ, RZ, -R5 ;  /* 0x000000ffff057224 */ /* 0x000fe400078e0a05 */
[----:B------:R-:W-:Y:S01]  /*0c70*/  @!P0 IMAD.IADD R19, R19, 0x1, -R22 ;  /* 0x0000000113138824 */ /* 0x000fe200078e0a16 */
[C---:B------:R-:W-:Y:S01]  /*0c80*/  ISETP.GT.U32.AND P2, PT, R20.reuse, R12, PT ;  /* 0x0000000c1400720c */ /* 0x040fe20003f44070 */
[----:B------:R-:W-:Y:S01]  /*0c90*/  IMAD R13, R20, R5, R15 ;  /* 0x00000005140d7224 */ /* 0x000fe200078e020f */
[----:B------:R-:W-:Y:S01]  /*0ca0*/  SHF.R.S32.HI R5, RZ, 0x1f, R14 ;  /* 0x0000001fff057819 */ /* 0x000fe2000001140e */
[----:B------:R-:W-:Y:S01]  /*0cb0*/  IMAD.HI.U32 R8, R6, R23, RZ ;  /* 0x0000001706087227 */ /* 0x000fe200078e00ff */
[----:B------:R-:W-:Y:S02]  /*0cc0*/  ISETP.GT.U32.AND P0, PT, R22, R19, PT ;  /* 0x000000131600720c */ /* 0x000fe40003f04070 */
[----:B------:R-:W-:Y:S01]  /*0cd0*/  ISETP.GT.U32.AND P3, PT, R20, R13, PT ;  /* 0x0000000d1400720c */ /* 0x000fe20003f64070 */
[----:B------:R-:W-:Y:S01]  /*0ce0*/  @!P5 IMAD.IADD R10, R10, 0x1, -R20 ;  /* 0x000000010a0ad824 */ /* 0x000fe200078e0a14 */
[----:B------:R-:W-:Y:S01]  /*0cf0*/  LEA.HI R14, R5, R14, RZ, 0x5 ;  /* 0x0000000e050e7211 */ /* 0x000fe200078f28ff */
[----:B------:R-:W-:-:S02]  /*0d00*/  IMAD.MOV R8, RZ, RZ, -R8 ;  /* 0x000000ffff087224 */ /* 0x000fc400078e0a08 */
[----:B------:R-:W-:Y:S01]  /*0d10*/  IMAD.HI.U32 R6, R6, R25, RZ ;  /* 0x0000001906067227 */ /* 0x000fe200078e00ff */
[----:B------:R-:W-:-:S03]  /*0d20*/  SHF.R.S32.HI R14, RZ, 0x5, R14 ;  /* 0x00000005ff0e7819 */ /* 0x000fc6000001140e */
[----:B------:R-:W-:Y:S01]  /*0d30*/  @!P2 IMAD.IADD R12, R12, 0x1, -R20 ;  /* 0x000000010c0ca824 */ /* 0x000fe200078e0a14 */
[C---:B------:R-:W-:Y:S01]  /*0d40*/  ISETP.GT.U32.AND P2, PT, R20.reuse, R10, PT ;  /* 0x0000000a1400720c */ /* 0x040fe20003f44070 */
[C---:B------:R-:W-:Y:S01]  /*0d50*/  IMAD R15, R20.reuse, R8, R23 ;  /* 0x00000008140f7224 */ /* 0x040fe200078e0217 */
[----:B------:R-:W-:Y:S01]  /*0d60*/  SHF.R.U32.HI R23, RZ, 0x2, R0 ;  /* 0x00000002ff177819 */ /* 0x000fe20000011600 */
[----:B------:R-:W-:Y:S02]  /*0d70*/  IMAD.MOV R6, RZ, RZ, -R6 ;  /* 0x000000ffff067224 */ /* 0x000fe400078e0a06 */
[--C-:B------:R-:W-:Y:S01]  /*0d80*/  @!P6 IMAD.IADD R7, R7, 0x1, -R20.reuse ;  /* 0x000000010707e824 */ /* 0x100fe200078e0a14 */
[C---:B------:R-:W-:Y:S01]  /*0d90*/  ISETP.GT.U32.AND P6, PT, R20.reuse, R15, PT ;  /* 0x0000000f1400720c */ /* 0x040fe20003fc4070 */
[----:B------:R-:W-:Y:S02]  /*0da0*/  @!P1 IMAD.IADD R11, R11, 0x1, -R20 ;  /* 0x000000010b0b9824 */ /* 0x000fe400078e0a14 */
[C---:B------:R-:W-:Y:S01]  /*0db0*/  IMAD R18, R20.reuse, R6, R25 ;  /* 0x0000000614127224 */ /* 0x040fe200078e0219 */
[----:B------:R-:W-:Y:S01]  /*0dc0*/  ISETP.GT.U32.AND P5, PT, R20, R7, PT ;  /* 0x000000071400720c */ /* 0x000fe20003fa4070 */
[----:B------:R-:W-:Y:S01]  /*0dd0*/  @!P0 IMAD.IADD R19, R19, 0x1, -R22 ;  /* 0x0000000113138824 */ /* 0x000fe200078e0a16 */
[----:B------:R-:W-:Y:S01]  /*0de0*/  ISETP.GE.AND P0, PT, R2, RZ, PT ;  /* 0x000000ff0200720c */ /* 0x000fe20003f06270 */
[--C-:B------:R-:W-:Y:S01]  /*0df0*/  @!P3 IMAD.IADD R13, R13, 0x1, -R20.reuse ;  /* 0x000000010d0db824 */ /* 0x100fe200078e0a14 */
[C---:B------:R-:W-:Y:S01]  /*0e00*/  ISETP.GT.U32.AND P3, PT, R20.reuse, R11, PT ;  /* 0x0000000b1400720c */ /* 0x040fe20003f64070 */
[--C-:B------:R-:W-:Y:S01]  /*0e10*/  @!P4 IMAD.IADD R9, R9, 0x1, -R20.reuse ;  /* 0x000000010909c824 */ /* 0x100fe200078e0a14 */
[----:B------:R-:W-:Y:S01]  /*0e20*/  ISETP.GT.U32.AND P4, PT, R20, R18, PT ;  /* 0x000000121400720c */ /* 0x000fe20003f84070 */
[--C-:B------:R-:W-:Y:S01]  /*0e30*/  @!P2 IMAD.IADD R10, R10, 0x1, -R20.reuse ;  /* 0x000000010a0aa824 */ /* 0x100fe200078e0a14 */
[----:B------:R-:W-:Y:S01]  /*0e40*/  ISETP.NE.AND P2, PT, R16, RZ, PT ;  /* 0x000000ff1000720c */ /* 0x000fe20003f45270 */
[--C-:B------:R-:W-:Y:S01]  /*0e50*/  @!P6 IMAD.IADD R15, R15, 0x1, -R20.reuse ;  /* 0x000000010f0fe824 */ /* 0x100fe200078e0a14 */
[----:B------:R-:W-:Y:S01]  /*0e60*/  ISETP.GT.U32.AND P1, PT, R20, R9, PT ;  /* 0x000000091400720c */ /* 0x000fe20003f24070 */
[----:B------:R-:W-:Y:S01]  /*0e70*/  IMAD.SHL.U32 R8, R3, 0x2, RZ ;  /* 0x0000000203087824 */ /* 0x000fe200078e00ff */
[----:B------:R-:W-:Y:S01]  /*0e80*/  LOP3.LUT R22, R4, 0x10, RZ, 0xfc, !PT ;  /* 0x0000001004167812 */ /* 0x000fe200078efcff */
[--C-:B------:R-:W-:Y:S01]  /*0e90*/  @!P5 IMAD.IADD R7, R7, 0x1, -R20.reuse ;  /* 0x000000010707d824 */ /* 0x100fe200078e0a14 */
[C---:B------:R-:W-:Y:S01]  /*0ea0*/  ISETP.GT.U32.AND P5, PT, R20.reuse, R13, PT ;  /* 0x0000000d1400720c */ /* 0x040fe20003fa4070 */
[----:B------:R-:W-:Y:S01]  /*0eb0*/  @!P0 IMAD.MOV R19, RZ, RZ, -R19 ;  /* 0x000000ffff138224 */ /* 0x000fe200078e0a13 */
[----:B------:R-:W-:Y:S01]  /*0ec0*/  ISETP.GT.U32.AND P6, PT, R20, R15, PT ;  /* 0x0000000f1400720c */ /* 0x000fe20003fc4070 */
[--C-:B------:R-:W-:Y:S01]  /*0ed0*/  @!P3 IMAD.IADD R11, R11, 0x1, -R20.reuse ;  /* 0x000000010b0bb824 */ /* 0x100fe200078e0a14 */
[----:B------:R-:W-:Y:S01]  /*0ee0*/  ISETP.LE.AND P3, PT, RZ, UR5, PT ;  /* 0x00000005ff007c0c */ /* 0x000fe2000bf63270 */
[--C-:B------:R-:W-:Y:S01]  /*0ef0*/  @!P4 IMAD.IADD R18, R18, 0x1, -R20.reuse ;  /* 0x000000011212c824 */ /* 0x100fe200078e0a14 */
[----:B------:R-:W-:Y:S01]  /*0f00*/  ISETP.LE.AND P0, PT, RZ, UR6, PT ;  /* 0x00000006ff007c0c */ /* 0x000fe2000bf03270 */
[----:B------:R-:W-:Y:S01]  /*0f10*/  IMAD.SHL.U32 R6, R0, 0x40, RZ ;  /* 0x0000004000067824 */ /* 0x000fe200078e00ff */
[----:B------:R-:W-:Y:S01]  /*0f20*/  ISETP.GT.U32.AND P4, PT, R20, R12, PT ;  /* 0x0000000c1400720c */ /* 0x000fe20003f84070 */
[--C-:B------:R-:W-:Y:S01]  /*0f30*/  @!P1 IMAD.IADD R9, R9, 0x1, -R20.reuse ;  /* 0x0000000109099824 */ /* 0x100fe200078e0a14 */
[----:B------:R-:W-:Y:S01]  /*0f40*/  @!P2 LOP3.LUT R19, RZ, R16, RZ, 0x33, !PT ;  /* 0x00000010ff13a212 */ /* 0x000fe200078e33ff */
[----:B------:R-:W-:Y:S01]  /*0f50*/  IMAD R95, R22, R63, RZ ;  /* 0x0000003f165f7224 */ /* 0x000fe200078e02ff */
[----:B------:R-:W1:Y:S01]  /*0f60*/  LDC R16, c[0x0][0x240] ;  /* 0x00009000ff107b82 */ /* 0x000e620000000800 */
[----:B------:R-:W-:Y:S01]  /*0f70*/  ISETP.GT.U32.AND P1, PT, R20, R18, PT ;  /* 0x000000121400720c */ /* 0x000fe20003f24070 */
[--C-:B------:R-:W-:Y:S01]  /*0f80*/  @!P5 IMAD.IADD R13, R13, 0x1, -R20.reuse ;  /* 0x000000010d0dd824 */ /* 0x100fe200078e0a14 */
[----:B------:R-:W-:Y:S01]  /*0f90*/  ISETP.LE.AND P2, PT, RZ, UR7, PT ;  /* 0x00000007ff007c0c */ /* 0x000fe2000bf43270 */
[--C-:B------:R-:W-:Y:S01]  /*0fa0*/  @!P6 IMAD.IADD R15, R15, 0x1, -R20.reuse ;  /* 0x000000010f0fe824 */ /* 0x100fe200078e0a14 */
[----:B------:R-:W-:Y:S01]  /*0fb0*/  ISETP.LE.AND P6, PT, RZ, UR8, PT ;  /* 0x00000008ff007c0c */ /* 0x000fe2000bfc3270 */
[----:B------:R-:W-:Y:S01]  /*0fc0*/  @!P3 IMAD.MOV R7, RZ, RZ, -R7 ;  /* 0x000000ffff07b224 */ /* 0x000fe200078e0a07 */
[----:B------:R-:W-:Y:S01]  /*0fd0*/  ISETP.LE.AND P5, PT, RZ, UR4, PT ;  /* 0x00000004ff007c0c */ /* 0x000fe2000bfa3270 */
[----:B------:R-:W-:Y:S01]  /*0fe0*/  @!P0 IMAD.MOV R9, RZ, RZ, -R9 ;  /* 0x000000ffff098224 */ /* 0x000fe200078e0a09 */
[----:B------:R-:W-:Y:S01]  /*0ff0*/  ISETP.LE.AND P3, PT, RZ, UR9, PT ;  /* 0x00000009ff007c0c */ /* 0x000fe2000bf63270 */
[--C-:B------:R-:W-:Y:S01]  /*1000*/  @!P4 IMAD.IADD R12, R12, 0x1, -R20.reuse ;  /* 0x000000010c0cc824 */ /* 0x100fe200078e0a14 */
[----:B------:R-:W-:Y:S01]  /*1010*/  ISETP.LE.AND P0, PT, RZ, UR10, PT ;  /* 0x0000000aff007c0c */ /* 0x000fe2000bf03270 */
[----:B------:R-:W-:Y:S01]  /*1020*/  ULDC UR4, c[0x0][0x234] ;  /* 0x00008d0000047ab9 */ /* 0x000fe20000000800 */
[----:B------:R-:W-:Y:S01]  /*1030*/  ISETP.LE.AND P4, PT, RZ, UR11, PT ;  /* 0x0000000bff007c0c */ /* 0x000fe2000bf83270 */
[----:B------:R-:W-:Y:S01]  /*1040*/  @!P1 IMAD.IADD R18, R18, 0x1, -R20 ;  /* 0x0000000112129824 */ /* 0x000fe200078e0a14 */
[----:B------:R-:W-:Y:S01]  /*1050*/  LOP3.LUT R5, R8, 0x30, R23, 0x78, !PT ;  /* 0x0000003008057812 */ /* 0x000fe200078e7817 */
[----:B------:R-:W-:Y:S01]  /*1060*/  @!P2 IMAD.MOV R10, RZ, RZ, -R10 ;  /* 0x000000ffff0aa224 */ /* 0x000fe200078e0a0a */
[----:B------:R-:W-:Y:S01]  /*1070*/  ISETP.NE.AND P1, PT, R17, RZ, PT ;  /* 0x000000ff1100720c */ /* 0x000fe20003f25270 */
[----:B------:R-:W-:Y:S01]  /*1080*/  @!P6 IMAD.MOV R11, RZ, RZ, -R11 ;  /* 0x000000ffff0be224 */ /* 0x000fe200078e0a0b */
[----:B------:R-:W-:Y:S01]  /*1090*/  LOP3.LUT R8, RZ, R17, RZ, 0x33, !PT ;  /* 0x00000011ff087212 */ /* 0x000fe200078e33ff */
[----:B------:R-:W-:Y:S01]  /*10a0*/  @!P5 IMAD.MOV R12, RZ, RZ, -R12 ;  /* 0x000000ffff0cd224 */ /* 0x000fe200078e0a0c */
[----:B------:R-:W-:Y:S01]  /*10b0*/  ULDC.64 UR6, c[0x0][0x210] ;  /* 0x0000840000067ab9 */ /* 0x000fe20000000a00 */
[----:B------:R-:W-:Y:S01]  /*10c0*/  @!P3 IMAD.MOV R13, RZ, RZ, -R13 ;  /* 0x000000ffff0db224 */ /* 0x000fe200078e0a0d */
[C---:B------:R-:W-:Y:S01]  /*10d0*/  SEL R9, R8.reuse, R9, !P1 ;  /* 0x0000000908097207 */ /* 0x040fe20004800000 */
[----:B------:R-:W-:Y:S01]  /*10e0*/  @!P0 IMAD.MOV R15, RZ, RZ, -R15 ;  /* 0x000000ffff0f8224 */ /* 0x000fe200078e0a0f */
[C---:B------:R-:W-:Y:S01]  /*10f0*/  SEL R7, R8.reuse, R7, !P1 ;  /* 0x0000000708077207 */ /* 0x040fe20004800000 */
[----:B------:R-:W-:Y:S01]  /*1100*/  @!P4 IMAD.MOV R18, RZ, RZ, -R18 ;  /* 0x000000ffff12c224 */ /* 0x000fe200078e0a12 */
[C---:B------:R-:W-:Y:S01]  /*1110*/  SEL R10, R8.reuse, R10, !P1 ;  /* 0x0000000a080a7207 */ /* 0x040fe20004800000 */
[-C--:B-1----:R-:W-:Y:S01]  /*1120*/  IMAD R9, R9, R16.reuse, RZ ;  /* 0x0000001009097224 */ /* 0x082fe200078e02ff */
[C---:B------:R-:W-:Y:S01]  /*1130*/  SEL R11, R8.reuse, R11, !P1 ;  /* 0x0000000b080b7207 */ /* 0x040fe20004800000 */
[----:B------:R-:W-:Y:S01]  /*1140*/  IMAD R7, R7, R16, RZ ;  /* 0x0000001007077224 */ /* 0x000fe200078e02ff */
[----:B------:R-:W-:Y:S01]  /*1150*/  SEL R12, R8, R12, !P1 ;  /* 0x0000000c080c7207 */ /* 0x000fe20004800000 */
[-C--:B------:R-:W-:Y:S01]  /*1160*/  IMAD R10, R10, R16.reuse, RZ ;  /* 0x000000100a0a7224 */ /* 0x080fe200078e02ff */
[C---:B------:R-:W-:Y:S01]  /*1170*/  SEL R13, R8.reuse, R13, !P1 ;  /* 0x0000000d080d7207 */ /* 0x040fe20004800000 */
[-C--:B------:R-:W-:Y:S01]  /*1180*/  IMAD R11, R11, R16.reuse, RZ ;  /* 0x000000100b0b7224 */ /* 0x080fe200078e02ff */
[----:B------:R-:W-:Y:S01]  /*1190*/  SEL R15, R8, R15, !P1 ;  /* 0x0000000f080f7207 */ /* 0x000fe20004800000 */
[----:B------:R-:W-:Y:S01]  /*11a0*/  IMAD R12, R12, R16, RZ ;  /* 0x000000100c0c7224 */ /* 0x000fe200078e02ff */
[----:B------:R-:W-:Y:S01]  /*11b0*/  SEL R8, R8, R18, !P1 ;  /* 0x0000001208087207 */ /* 0x000fe20004800000 */
[----:B------:R-:W-:Y:S01]  /*11c0*/  IMAD R13, R13, R16, RZ ;  /* 0x000000100d0d7224 */ /* 0x000fe200078e02ff */
[----:B0-----:R-:W-:Y:S01]  /*11d0*/  LEA R114, P1, R9, R122, 0x1 ;  /* 0x0000007a09727211 */ /* 0x001fe200078208ff */
[----:B------:R-:W-:Y:S01]  /*11e0*/  IMAD R15, R15, R16, RZ ;  /* 0x000000100f0f7224 */ /* 0x000fe200078e02ff */
[----:B------:R-:W-:Y:S01]  /*11f0*/  LEA R88, P6, R7, R122, 0x1 ;  /* 0x0000007a07587211 */ /* 0x000fe200078c08ff */
[----:B------:R-:W-:Y:S01]  /*1200*/  IMAD R19, R19, UR4, RZ ;  /* 0x0000000413137c24 */ /* 0x000fe2000f8e02ff */
[-C--:B------:R-:W-:Y:S01]  /*1210*/  LEA.HI.X.SX32 R117, R9, R123.reuse, 0x1, P1 ;  /* 0x0000007b09757211 */ /* 0x080fe200008f0eff */
[----:B------:R-:W-:Y:S01]  /*1220*/  IMAD R8, R8, R16, RZ ;  /* 0x0000001008087224 */ /* 0x000fe200078e02ff */
[----:B------:R-:W0:Y:S01]  /*1230*/  LDC R9, c[0x0][0x23c] ;  /* 0x00008f00ff097b82 */ /* 0x000e220000000800 */
[----:B------:R-:W-:Y:S01]  /*1240*/  LEA.HI.X.SX32 R89, R7, R123, 0x1, P6 ;  /* 0x0000007b07597211 */ /* 0x000fe200030f0eff */
[----:B------:R-:W-:Y:S01]  /*1250*/  UIADD3 UR4, UR12, 0x2000, URZ ;  /* 0x000020000c047890 */ /* 0x000fe2000fffe03f */
[-C--:B------:R-:W-:Y:S01]  /*1260*/  LEA R84, P2, R10, R122.reuse, 0x1 ;  /* 0x0000007a0a547211 */ /* 0x080fe200078408ff */
[-C--:B------:R-:W-:Y:S01]  /*1270*/  IMAD R7, R61, R63.reuse, RZ ;  /* 0x0000003f3d077224 */ /* 0x080fe200078e02ff */
[-C--:B------:R-:W-:Y:S01]  /*1280*/  LEA R116, P3, R11, R122.reuse, 0x1 ;  /* 0x0000007a0b747211 */ /* 0x080fe200078608ff */
[----:B------:R-:W-:Y:S01]  /*1290*/  USHF.R.U32.HI UR4, URZ, 0x4, UR4 ;  /* 0x000000043f047899 */ /* 0x000fe20008011604 */
[-C--:B------:R-:W-:Y:S01]  /*12a0*/  LEA R86, P4, R12, R122.reuse, 0x1 ;  /* 0x0000007a0c567211 */ /* 0x080fe200078808ff */
[-C--:B------:R-:W-:Y:S01]  /*12b0*/  IMAD R16, R59, R63.reuse, RZ ;  /* 0x0000003f3b107224 */ /* 0x080fe200078e02ff */
[-C--:B------:R-:W-:Y:S01]  /*12c0*/  LEA R80, P5, R13, R122.reuse, 0x1 ;  /* 0x0000007a0d507211 */ /* 0x080fe200078a08ff */
[----:B------:R-:W-:Y:S01]  /*12d0*/  IMAD R17, R58, R63, RZ ;  /* 0x0000003f3a117224 */ /* 0x000fe200078e02ff */
[----:B------:R-:W-:Y:S01]  /*12e0*/  LEA R108, P6, R15, R122, 0x1 ;  /* 0x0000007a0f6c7211 */ /* 0x000fe200078c08ff */
[----:B------:R-:W-:Y:S01]  /*12f0*/  USGXT.U32 UR4, UR4, 0xe ;  /* 0x0000000e0404789a */ /* 0x000fe20008000000 */
[----:B------:R-:W-:-:S02]  /*1300*/  LEA R70, P0, R19, UR6, 0x1 ;  /* 0x0000000613467c11 */ /* 0x000fc4000f8008ff */
[----:B------:R-:W-:Y:S02]  /*1310*/  CS2R R24, SRZ ;  /* 0x0000000000187805 */ /* 0x000fe4000001ff00 */
[----:B------:R-:W-:Y:S01]  /*1320*/  LEA R122, P1, R8, R122, 0x1 ;  /* 0x0000007a087a7211 */ /* 0x000fe200078208ff */
[----:B------:R-:W-:Y:S01]  /*1330*/  UMOV UR10, 0xfffffffe ;  /* 0xfffffffe000a7882 */ /* 0x000fe20000000000 */
[-C--:B------:R-:W-:Y:S01]  /*1340*/  LEA.HI.X.SX32 R85, R10, R123.reuse, 0x1, P2 ;  /* 0x0000007b0a557211 */ /* 0x080fe200010f0eff */
[----:B------:R-:W-:Y:S01]  /*1350*/  UMOV UR11, 0x7fffffdf ;  /* 0x7fffffdf000b7882 */ /* 0x000fe20000000000 */
[-C--:B------:R-:W-:Y:S01]  /*1360*/  LEA.HI.X.SX32 R119, R11, R123.reuse, 0x1, P3 ;  /* 0x0000007b0b777211 */ /* 0x080fe200018f0eff */
[----:B------:R-:W-:Y:S01]  /*1370*/  UMOV UR5, URZ ;  /* 0x0000003f00057c82 */ /* 0x000fe20008000000 */
[-C--:B------:R-:W-:Y:S01]  /*1380*/  LEA.HI.X.SX32 R87, R12, R123.reuse, 0x1, P4 ;  /* 0x0000007b0c577211 */ /* 0x080fe200020f0eff */
[----:B------:R-:W-:Y:S01]  /*1390*/  IMAD.SHL.U32 R12, R63, 0x20, RZ ;  /* 0x000000203f0c7824 */ /* 0x000fe200078e00ff */
[----:B------:R-:W-:Y:S01]  /*13a0*/  LEA.HI.X.SX32 R121, R13, R123, 0x1, P5 ;  /* 0x0000007b0d797211 */ /* 0x000fe200028f0eff */
[----:B------:R-:W-:Y:S01]  /*13b0*/  IMAD R13, R4, R63, RZ ;  /* 0x0000003f040d7224 */ /* 0x000fe200078e02ff */
[----:B------:R-:W-:Y:S01]  /*13c0*/  LEA.HI.X.SX32 R81, R15, R123, 0x1, P6 ;  /* 0x0000007b0f517211 */ /* 0x000fe200030f0eff */
[----:B------:R-:W-:Y:S01]  /*13d0*/  IMAD R15, R60, R63, RZ ;  /* 0x0000003f3c0f7224 */ /* 0x000fe200078e02ff */
[----:B------:R-:W-:Y:S01]  /*13e0*/  LOP3.LUT R6, R21, 0x1000, R6, 0xf8, !PT ;  /* 0x0000100015067812 */ /* 0x000fe200078ef806 */
[----:B0-----:R-:W-:Y:S01]  /*13f0*/  IMAD.SHL.U32 R67, R9, 0x20, RZ ;  /* 0x0000002009437824 */ /* 0x001fe200078e00ff */
[----:B------:R-:W-:Y:S01]  /*1400*/  LEA.HI.X.SX32 R123, R8, R123, 0x1, P1 ;  /* 0x0000007b087b7211 */ /* 0x000fe200008f0eff */
[----:B------:R-:W-:Y:S01]  /*1410*/  IMAD R66, R62, R9, RZ ;  /* 0x000000093e427224 */ /* 0x000fe200078e02ff */
[----:B------:R-:W-:Y:S01]  /*1420*/  LEA.HI.X.SX32 R71, R19, UR7, 0x1, P0 ;  /* 0x0000000713477c11 */ /* 0x000fe200080f0eff */
[----:B------:R-:W-:Y:S01]  /*1430*/  UIADD3.64 UR10, UR4, -UR10, URZ ;  /* 0x8000000a040a7297 */ /* 0x000fe2000fffe03f */
[----:B------:R-:W-:-:S02]  /*1440*/  LOP3.LUT R8, R4, 0x6, RZ, 0xfc, !PT ;  /* 0x0000000604087812 */ /* 0x000fc400078efcff */
[C---:B------:R-:W-:Y:S02]  /*1450*/  LOP3.LUT R10, R4.reuse, 0x4, RZ, 0xfc, !PT ;  /* 0x00000004040a7812 */ /* 0x040fe400078efcff */
[----:B------:R-:W-:Y:S01]  /*1460*/  LOP3.LUT R11, R4, 0x2, RZ, 0xfc, !PT ;  /* 0x00000002040b7812 */ /* 0x000fe200078efcff */
[-C--:B------:R-:W-:Y:S01]  /*1470*/  IMAD R8, R8, R63.reuse, RZ ;  /* 0x0000003f08087224 */ /* 0x080fe200078e02ff */
[----:B------:R-:W-:Y:S01]  /*1480*/  LOP3.LUT R18, R4, 0x8, RZ, 0xfc, !PT ;  /* 0x0000000804127812 */ /* 0x000fe200078efcff */
[-C--:B------:R-:W-:Y:S01]  /*1490*/  IMAD R10, R10, R63.reuse, RZ ;  /* 0x0000003f0a0a7224 */ /* 0x080fe200078e02ff */
[C---:B------:R-:W-:Y:S01]  /*14a0*/  LOP3.LUT R19, R4.reuse, 0xa, RZ, 0xfc, !PT ;  /* 0x0000000a04137812 */ /* 0x040fe200078efcff */
        /* <DEDUP_REMOVED lines=9> */
[C---:B------:R-:W-:Y:S01]  /*1540*/  LOP3.LUT R64, R6.reuse, 0x40, RZ, 0x3c, !PT ;  /* 0x0000004006407812 */ /* 0x040fe200078e3cff */
[----:B------:R-:W-:Y:S01]  /*1550*/  IMAD R97, R23, R63, RZ ;  /* 0x0000003f17617224 */ /* 0x000fe200078e02ff */
[----:B------:R-:W-:-:S07]  /*1560*/  LOP3.LUT R63, R6, 0x60, RZ, 0x3c, !PT ;  /* 0x00000060063f7812 */ /* 0x000fce00078e3cff */
.L_x_1:
[C---:B------:R-:W-:Y:S01]  /*1570*/  LOP3.LUT R9, R4.reuse, 0x2, RZ, 0xfc, !PT ;  /* 0x0000000204097812 */ /* 0x040fe200078efcff */
[--C-:B------:R-:W-:Y:S01]  /*1580*/  IMAD.WIDE R76, R13, 0x2, R70.reuse ;  /* 0x000000020d4c7825 */ /* 0x100fe200078e0246 */
[----:B------:R-:W-:Y:S02]  /*1590*/  ISETP.GE.AND P0, PT, R4, UR16, PT ;  /* 0x0000001004007c0c */ /* 0x000fe4000bf06270 */
[----:B------:R-:W-:Y:S01]  /*15a0*/  ISETP.GE.AND P1, PT, R9, UR16, PT ;  /* 0x0000001009007c0c */ /* 0x000fe2000bf26270 */
[----:B------:R-:W-:Y:S01]  /*15b0*/  IMAD.WIDE R78, R11, 0x2, R70 ;  /* 0x000000020b4e7825 */ /* 0x000fe200078e0246 */
[----:B------:R-:W-:Y:S02]  /*15c0*/  PRMT R103, RZ, 0x7610, R103 ;  /* 0x00007610ff677816 */ /* 0x000fe40000000067 */
[----:B------:R-:W-:Y:S01]  /*15d0*/  PRMT R106, RZ, 0x7610, R106 ;  /* 0x00007610ff6a7816 */ /* 0x000fe2000000006a */
[----:B------:R-:W-:Y:S01]  /*15e0*/  IMAD.WIDE R112, R10, 0x2, R70 ;  /* 0x000000020a707825 */ /* 0x000fe200078e0246 */
[----:B------:R-:W-:-:S02]  /*15f0*/  LOP3.LUT R72, R4, 0x4, RZ, 0xfc, !PT ;  /* 0x0000000404487812 */ /* 0x000fc400078efcff */
[----:B------:R-:W-:Y:S02]  /*1600*/  LOP3.LUT R73, R4, 0x6, RZ, 0xfc, !PT ;  /* 0x0000000604497812 */ /* 0x000fe400078efcff */
[----:B------:R-:W-:Y:S01]  /*1610*/  ISETP.GE.AND P2, PT, R72, UR16, PT ;  /* 0x0000001048007c0c */ /* 0x000fe2000bf46270 */
[----:B------:R0:W2:Y:S01]  /*1620*/  @!P0 LDG.E.U16 R103, desc[UR14][R76.64] ;  /* 0x0000000e4c678981 */ /* 0x0000a2000c1e1500 */
[----:B------:R-:W-:Y:S02]  /*1630*/  ISETP.GE.AND P3, PT, R73, UR16, PT ;  /* 0x0000001049007c0c */ /* 0x000fe4000bf66270 */
[----:B------:R-:W-:Y:S01]  /*1640*/  ISETP.GE.AND P0, PT, R19, UR16, PT ;  /* 0x0000001013007c0c */ /* 0x000fe2000bf06270 */
[----:B------:R1:W3:Y:S01]  /*1650*/  @!P1 LDG.E.U16 R106, desc[UR14][R78.64] ;  /* 0x0000000e4e6a9981 */ /* 0x0002e2000c1e1500 */
[----:B------:R-:W-:Y:S01]  /*1660*/  ISETP.GE.AND P1, PT, R20, UR16, PT ;  /* 0x0000001014007c0c */ /* 0x000fe2000bf26270 */
[----:B------:R-:W-:Y:S01]  /*1670*/  IMAD.WIDE R72, R8, 0x2, R70 ;  /* 0x0000000208487825 */ /* 0x000fe200078e0246 */
[----:B------:R-:W-:-:S02]  /*1680*/  PRMT R111, RZ, 0x7610, R111 ;  /* 0x00007610ff6f7816 */ /* 0x000fc4000000006f */
[----:B------:R-:W-:Y:S01]  /*1690*/  PRMT R98, RZ, 0x7610, R98 ;  /* 0x00007610ff627816 */ /* 0x000fe20000000062 */
[----:B------:R-:W-:Y:S01]  /*16a0*/  IMAD.WIDE R82, R69, 0x2, R70 ;  /* 0x0000000245527825 */ /* 0x000fe200078e0246 */
[----:B------:R-:W-:Y:S02]  /*16b0*/  PRMT R104, RZ, 0x7610, R104 ;  /* 0x00007610ff687816 */ /* 0x000fe40000000068 */
[----:B------:R-:W-:Y:S01]  /*16c0*/  PRMT R109, RZ, 0x7610, R109 ;  /* 0x00007610ff6d7816 */ /* 0x000fe2000000006d */
[----:B0-----:R-:W-:Y:S01]  /*16d0*/  IMAD.WIDE R76, R91, 0x2, R70 ;  /* 0x000000025b4c7825 */ /* 0x001fe200078e0246 */
[----:B------:R-:W-:Y:S01]  /*16e0*/  ISETP.GE.AND P4, PT, R18, UR16, PT ;  /* 0x0000001012007c0c */ /* 0x000fe2000bf86270 */
[----:B------:R0:W4:Y:S01]  /*16f0*/  @!P2 LDG.E.U16 R111, desc[UR14][R112.64] ;  /* 0x0000000e706fa981 */ /* 0x000122000c1e1500 */
[----:B------:R-:W-:-:S03]  /*1700*/  ISETP.GE.AND P2, PT, R21, UR16, PT ;  /* 0x0000001015007c0c */ /* 0x000fc6000bf46270 */
[----:B------:R5:W4:Y:S01]  /*1710*/  @!P3 LDG.E.U16 R98, desc[UR14][R72.64] ;  /* 0x0000000e4862b981 */ /* 0x000b22000c1e1500 */
[----:B------:R-:W-:-:S03]  /*1720*/  ISETP.GE.AND P3, PT, R22, UR16, PT ;  /* 0x0000001016007c0c */ /* 0x000fc6000bf66270 */
[----:B------:R-:W4:Y:S01]  /*1730*/  @!P0 LDG.E.U16 R104, desc[UR14][R82.64] ;  /* 0x0000000e52688981 */ /* 0x000f22000c1e1500 */
[----:B------:R-:W-:-:S03]  /*1740*/  ISETP.GE.AND P0, PT, R23, UR16, PT ;  /* 0x0000001017007c0c */ /* 0x000fc6000bf06270 */
[----:B------:R-:W4:Y:S01]  /*1750*/  @!P1 LDG.E.U16 R109, desc[UR14][R76.64] ;  /* 0x0000000e4c6d9981 */ /* 0x000f22000c1e1500 */
[----:B------:R-:W-:Y:S01]  /*1760*/  ISETP.GE.AND P1, PT, R56, UR16, PT ;  /* 0x0000001038007c0c */ /* 0x000fe2000bf26270 */
[----:B------:R-:W-:Y:S01]  /*1770*/  IMAD.WIDE R74, R68, 0x2, R70 ;  /* 0x00000002444a7825 */ /* 0x000fe200078e0246 */
[----:B------:R-:W-:Y:S02]  /*1780*/  PRMT R9, RZ, 0x7610, R9 ;  /* 0x00007610ff097816 */ /* 0x000fe40000000009 */
[----:B------:R-:W-:Y:S01]  /*1790*/  PRMT R96, RZ, 0x7610, R96 ;  /* 0x00007610ff607816 */ /* 0x000fe20000000060 */
[----:B-1----:R-:W-:Y:S01]  /*17a0*/  IMAD.WIDE R78, R93, 0x2, R70 ;  /* 0x000000025d4e7825 */ /* 0x002fe200078e0246 */
[----:B------:R-:W-:Y:S02]  /*17b0*/  PRMT R115, RZ, 0x7610, R115 ;  /* 0x00007610ff737816 */ /* 0x000fe40000000073 */
[----:B------:R1:W3:Y:S01]  /*17c0*/  @!P4 LDG.E.U16 R9, desc[UR14][R74.64] ;  /* 0x0000000e4a09c981 */ /* 0x0002e2000c1e1500 */
[----:B------:R-:W-:Y:S01]  /*17d0*/  PRMT R102, RZ, 0x7610, R102 ;  /* 0x00007610ff667816 */ /* 0x000fe20000000066 */
[----:B0-----:R-:W-:Y:S01]  /*17e0*/  IMAD.WIDE R112, R95, 0x2, R70 ;  /* 0x000000025f707825 */ /* 0x001fe200078e0246 */
[----:B------:R-:W-:Y:S01]  /*17f0*/  PRMT R107, RZ, 0x7610, R107 ;  /* 0x00007610ff6b7816 */ /* 0x000fe2000000006b */
[----:B------:R-:W4:Y:S02]  /*1800*/  @!P2 LDG.E.U16 R96, desc[UR14][R78.64] ;  /* 0x0000000e4e60a981 */ /* 0x000f24000c1e1500 */
[----:B-----5:R-:W-:-:S04]  /*1810*/  IMAD.WIDE R72, R97, 0x2, R70 ;  /* 0x0000000261487825 */ /* 0x020fc800078e0246 */
[--C-:B-1----:R-:W-:Y:S01]  /*1820*/  IMAD.WIDE R74, R99, 0x2, R70.reuse ;  /* 0x00000002634a7825 */ /* 0x102fe200078e0246 */
[----:B------:R0:W5:Y:S01]  /*1830*/  @!P3 LDG.E.U16 R115, desc[UR14][R112.64] ;  /* 0x0000000e7073b981 */ /* 0x000162000c1e1500 */
[----:B------:R-:W-:Y:S02]  /*1840*/  ISETP.GE.AND P4, PT, R57, UR16, PT ;  /* 0x0000001039007c0c */ /* 0x000fe4000bf86270 */
[----:B------:R-:W-:Y:S01]  /*1850*/  ISETP.GE.AND P2, PT, R59, UR16, PT ;  /* 0x000000103b007c0c */ /* 0x000fe2000bf46270 */
[----:B------:R1:W4:Y:S01]  /*1860*/  @!P0 LDG.E.U16 R102, desc[UR14][R72.64] ;  /* 0x0000000e48668981 */ /* 0x000322000c1e1500 */
[----:B------:R-:W-:Y:S02]  /*1870*/  ISETP.GE.AND P0, PT, R58, UR16, PT ;  /* 0x000000103a007c0c */ /* 0x000fe4000bf06270 */
[----:B------:R-:W-:Y:S01]  /*1880*/  ISETP.GE.AND P3, PT, R61, UR16, PT ;  /* 0x000000103d007c0c */ /* 0x000fe2000bf66270 */
[----:B------:R1:W4:Y:S01]  /*1890*/  @!P1 LDG.E.U16 R107, desc[UR14][R74.64] ;  /* 0x0000000e4a6b9981 */ /* 0x000322000c1e1500 */
[----:B------:R-:W-:Y:S01]  /*18a0*/  ISETP.GE.AND P1, PT, R60, UR16, PT ;  /* 0x000000103c007c0c */ /* 0x000fe2000bf26270 */
[----:B------:R-:W-:Y:S01]  /*18b0*/  IMAD.WIDE R82, R101, 0x2, R70 ;  /* 0x0000000265527825 */ /* 0x000fe200078e0246 */
[----:B------:R-:W-:-:S02]  /*18c0*/  PRMT R94, RZ, 0x7610, R94 ;  /* 0x00007610ff5e7816 */ /* 0x000fc4000000005e */
[----:B0-----:R-:W-:Y:S01]  /*18d0*/  PRMT R113, RZ, 0x7610, R113 ;  /* 0x00007610ff717816 */ /* 0x001fe20000000071 */
[----:B------:R-:W-:Y:S01]  /*18e0*/  IMAD.WIDE R76, R17, 0x2, R70 ;  /* 0x00000002114c7825 */ /* 0x000fe200078e0246 */
[----:B------:R-:W-:Y:S02]  /*18f0*/  PRMT R100, RZ, 0x7610, R100 ;  /* 0x00007610ff647816 */ /* 0x000fe40000000064 */
[----:B------:R-:W-:Y:S01]  /*1900*/  PRMT R105, RZ, 0x7610, R105 ;  /* 0x00007610ff697816 */ /* 0x000fe20000000069 */
[----:B------:R-:W-:Y:S01]  /*1910*/  IMAD.WIDE R78, R16, 0x2, R70 ;  /* 0x00000002104e7825 */ /* 0x000fe200078e0246 */
[----:B------:R-:W-:Y:S01]  /*1920*/  PRMT R92, RZ, 0x7610, R92 ;  /* 0x00007610ff5c7816 */ /* 0x000fe2000000005c */
[----:B------:R-:W4:Y:S02]  /*1930*/  @!P4 LDG.E.U16 R94, desc[UR14][R82.64] ;  /* 0x0000000e525ec981 */ /* 0x000f24000c1e1500 */
[--C-:B-1----:R-:W-:Y:S02]  /*1940*/  IMAD.WIDE R72, R15, 0x2, R70.reuse ;  /* 0x000000020f487825 */ /* 0x102fe400078e0246 */
[----:B------:R0:W4:Y:S02]  /*1950*/  @!P0 LDG.E.U16 R113, desc[UR14][R76.64] ;  /* 0x0000000e4c718981 */ /* 0x000124000c1e1500 */
[----:B------:R-:W-:-:S02]  /*1960*/  IMAD.WIDE R74, R7, 0x2, R70 ;  /* 0x00000002074a7825 */ /* 0x000fc400078e0246 */
[----:B------:R-:W4:Y:S04]  /*1970*/  @!P2 LDG.E.U16 R100, desc[UR14][R78.64] ;  /* 0x0000000e4e64a981 */ /* 0x000f28000c1e1500 */
[----:B------:R-:W4:Y:S04]  /*1980*/  @!P1 LDG.E.U16 R105, desc[UR14][R72.64] ;  /* 0x0000000e48699981 */ /* 0x000f28000c1e1500 */
[----:B------:R1:W4:Y:S01]  /*1990*/  @!P3 LDG.E.U16 R92, desc[UR14][R74.64] ;  /* 0x0000000e4a5cb981 */ /* 0x000322000c1e1500 */
[----:B------:R-:W-:Y:S01]  /*19a0*/  BAR.SYNC.DEFER_BLOCKING 0x0 ;  /* 0x0000000000007b1d */ /* 0x000fe20000010000 */
[----:B------:R-:W-:Y:S01]  /*19b0*/  ISETP.GE.AND P4, PT, R62, UR16, PT ;  /* 0x000000103e007c0c */ /* 0x000fe2000bf86270 */
[----:B0-----:R-:W-:Y:S01]  /*19c0*/  IMAD.MOV.U32 R77, RZ, RZ, R81 ;  /* 0x000000ffff4d7224 */ /* 0x001fe200078e0051 */
[----:B------:R-:W-:Y:S01]  /*19d0*/  PRMT R110, RZ, 0x7610, R110 ;  /* 0x00007610ff6e7816 */ /* 0x000fe2000000006e */
[----:B-1----:R-:W-:-:S02]  /*19e0*/  IMAD.MOV.U32 R74, RZ, RZ, R80 ;  /* 0x000000ffff4a7224 */ /* 0x002fc400078e0050 */
[----:B------:R-:W-:Y:S02]  /*19f0*/  IMAD.MOV.U32 R75, RZ, RZ, R121 ;  /* 0x000000ffff4b7224 */ /* 0x000fe400078e0079 */
[----:B------:R-:W-:Y:S02]  /*1a00*/  IMAD.MOV.U32 R72, RZ, RZ, R122 ;  /* 0x000000ffff487224 */ /* 0x000fe400078e007a */
[----:B------:R-:W-:Y:S02]  /*1a10*/  IMAD.MOV.U32 R73, RZ, RZ, R123 ;  /* 0x000000ffff497224 */ /* 0x000fe400078e007b */
[----:B------:R-:W-:Y:S01]  /*1a20*/  IMAD.WIDE R80, R66, 0x2, R74 ;  /* 0x0000000242507825 */ /* 0x000fe200078e024a */
[----:B------:R-:W-:-:S03]  /*1a30*/  PRMT R90, RZ, 0x7610, R90 ;  /* 0x00007610ff5a7816 */ /* 0x000fc6000000005a */
[C---:B------:R-:W-:Y:S01]  /*1a40*/  IMAD.WIDE R82, R66.reuse, 0x2, R72 ;  /* 0x0000000242527825 */ /* 0x040fe200078e0248 */
[----:B------:R0:W4:Y:S03]  /*1a50*/  @!P4 LDG.E.U16 R110, desc[UR14][R80.64] ;  /* 0x0000000e506ec981 */ /* 0x000126000c1e1500 */
[----:B------:R-:W-:Y:S01]  /*1a60*/  IMAD.MOV.U32 R76, RZ, RZ, R108 ;  /* 0x000000ffff4c7224 */ /* 0x000fe200078e006c */
[----:B------:R1:W4:Y:S01]  /*1a70*/  @!P4 LDG.E.U16 R90, desc[UR14][R82.64] ;  /* 0x0000000e525ac981 */ /* 0x000322000c1e1500 */
[--C-:B0-----:R-:W-:Y:S02]  /*1a80*/  IMAD.MOV.U32 R80, RZ, RZ, R116.reuse ;  /* 0x000000ffff507224 */ /* 0x101fe400078e0074 */
[----:B------:R-:W-:Y:S01]  /*1a90*/  IMAD.MOV.U32 R81, RZ, RZ, R119 ;  /* 0x000000ffff517224 */ /* 0x000fe200078e0077 */
[----:B------:R-:W-:Y:S01]  /*1aa0*/  PRMT R116, RZ, 0x7610, R116 ;  /* 0x00007610ff747816 */ /* 0x000fe20000000074 */
[----:B-1----:R-:W-:Y:S01]  /*1ab0*/  IMAD.WIDE R82, R66, 0x2, R80 ;  /* 0x0000000242527825 */ /* 0x002fe200078e0250 */
[----:B------:R-:W-:-:S03]  /*1ac0*/  PRMT R108, RZ, 0x7610, R108 ;  /* 0x00007610ff6c7816 */ /* 0x000fc6000000006c */
[----:B------:R-:W-:Y:S01]  /*1ad0*/  IMAD.WIDE R78, R66, 0x2, R76 ;  /* 0x00000002424e7825 */ /* 0x000fe200078e024c */
[----:B------:R0:W4:Y:S01]  /*1ae0*/  @!P4 LDG.E.U16 R116, desc[UR14][R82.64] ;  /* 0x0000000e5274c981 */ /* 0x000122000c1e1500 */
[----:B------:R-:W-:-:S03]  /*1af0*/  PRMT R118, RZ, 0x7610, R118 ;  /* 0x00007610ff767816 */ /* 0x000fc60000000076 */
[----:B------:R1:W4:Y:S01]  /*1b00*/  @!P4 LDG.E.U16 R108, desc[UR14][R78.64] ;  /* 0x0000000e4e6cc981 */ /* 0x000322000c1e1500 */
[----:B0-----:R-:W-:Y:S02]  /*1b10*/  IMAD.MOV.U32 R82, RZ, RZ, R84 ;  /* 0x000000ffff527224 */ /* 0x001fe400078e0054 */
[----:B------:R-:W-:Y:S02]  /*1b20*/  IMAD.MOV.U32 R83, RZ, RZ, R85 ;  /* 0x000000ffff537224 */ /* 0x000fe400078e0055 */
[----:B-1----:R-:W-:Y:S02]  /*1b30*/  IMAD.MOV.U32 R78, RZ, RZ, R86 ;  /* 0x000000ffff4e7224 */ /* 0x002fe400078e0056 */
[----:B------:R-:W-:Y:S02]  /*1b40*/  IMAD.MOV.U32 R79, RZ, RZ, R87 ;  /* 0x000000ffff4f7224 */ /* 0x000fe400078e0057 */
[----:B------:R-:W-:Y:S01]  /*1b50*/  IMAD.WIDE R84, R66, 0x2, R82 ;  /* 0x0000000242547825 */ /* 0x000fe200078e0252 */
[----:B------:R-:W-:-:S03]  /*1b60*/  PRMT R112, RZ, 0x7610, R112 ;  /* 0x00007610ff707816 */ /* 0x000fc60000000070 */
[C---:B------:R-:W-:Y:S01]  /*1b70*/  IMAD.WIDE R86, R66.reuse, 0x2, R78 ;  /* 0x0000000242567825 */ /* 0x040fe200078e024e */
[----:B------:R0:W4:Y:S04]  /*1b80*/  @!P4 LDG.E.U16 R118, desc[UR14][R84.64] ;  /* 0x0000000e5476c981 */ /* 0x000128000c1e1500 */
[----:B------:R1:W4:Y:S01]  /*1b90*/  @!P4 LDG.E.U16 R112, desc[UR14][R86.64] ;  /* 0x0000000e5670c981 */ /* 0x000322000c1e1500 */
[--C-:B0-----:R-:W-:Y:S02]  /*1ba0*/  IMAD.MOV.U32 R84, RZ, RZ, R114.reuse ;  /* 0x000000ffff547224 */ /* 0x101fe400078e0072 */
[----:B------:R-:W-:Y:S01]  /*1bb0*/  IMAD.MOV.U32 R85, RZ, RZ, R117 ;  /* 0x000000ffff557224 */ /* 0x000fe200078e0075 */
[----:B------:R-:W-:Y:S01]  /*1bc0*/  PRMT R114, RZ, 0x7610, R114 ;  /* 0x00007610ff727816 */ /* 0x000fe20000000072 */
[----:B-1----:R-:W-:Y:S01]  /*1bd0*/  IMAD.WIDE R86, R66, 0x2, R84 ;  /* 0x0000000242567825 */ /* 0x002fe200078e0254 */
[----:B------:R-:W-:-:S04]  /*1be0*/  PRMT R120, RZ, 0x7610, R120 ;  /* 0x00007610ff787816 */ /* 0x000fc80000000078 */
[----:B------:R0:W4:Y:S02]  /*1bf0*/  @!P4 LDG.E.U16 R114, desc[UR14][R86.64] ;  /* 0x0000000e5672c981 */ /* 0x000124000c1e1500 */
[----:B0-----:R-:W-:Y:S02]  /*1c00*/  IMAD.MOV.U32 R86, RZ, RZ, R88 ;  /* 0x000000ffff567224 */ /* 0x001fe400078e0058 */
[----:B------:R-:W-:Y:S02]  /*1c10*/  IMAD.MOV.U32 R87, RZ, RZ, R89 ;  /* 0x000000ffff577224 */ /* 0x000fe400078e0059 */
[----:B------:R-:W-:-:S05]  /*1c20*/  IMAD.WIDE R88, R66, 0x2, R86 ;  /* 0x0000000242587825 */ /* 0x000fca00078e0256 */
[----:B------:R-:W4:Y:S01]  /*1c30*/  @!P4 LDG.E.U16 R120, desc[UR14][R88.64] ;  /* 0x0000000e5878c981 */ /* 0x000f22000c1e1500 */
[----:B------:R-:W-:-:S04]  /*1c40*/  USHF.L.U32 UR6, UR17, 0x6, URZ ;  /* 0x0000000611067899 */ /* 0x000fc8000800063f */
[----:B------:R-:W-:-:S04]  /*1c50*/  ULOP3.LUT UR6, UR6, 0x100, URZ, 0xc0, !UPT ;  /* 0x0000010006067892 */ /* 0x000fc8000f8ec03f */
[----:B------:R-:W-:-:S04]  /*1c60*/  ULEA.HI UR6, UR12, UR6, URZ, 0x1c ;  /* 0x000000060c067291 */ /* 0x000fc8000f8fe03f */
[----:B------:R-:W-:Y:S01]  /*1c70*/  ULOP3.LUT UR6, UR6, 0x3fff, URZ, 0xc0, !UPT ;  /* 0x00003fff06067892 */ /* 0x000fe2000f8ec03f */
[----:B------:R-:W-:Y:S01]  /*1c80*/  UMOV UR22, UR4 ;  /* 0x0000000400167c82 */ /* 0x000fe20008000000 */
[----:B------:R-:W-:Y:S01]  /*1c90*/  UMOV UR23, 0x80000020 ;  /* 0x8000002000177882 */ /* 0x000fe20000000000 */
[----:B------:R-:W-:-:S04]  /*1ca0*/  UMOV UR21, 0x40000040 ;  /* 0x4000004000157882 */ /* 0x000fc80000000000 */
[----:B------:R-:W-:Y:S01]  /*1cb0*/  UMOV UR20, UR6 ;  /* 0x0000000600147c82 */ /* 0x000fe20008000000 */
[----:B--2---:R-:W-:Y:S04]  /*1cc0*/  STS.U16 [R6+UR12], R103 ;  /* 0x0000006706007988 */ /* 0x004fe8000800040c */
[----:B---3--:R-:W-:Y:S04]  /*1cd0*/  STS.U16 [R6+UR12+0x400], R9 ;  /* 0x0004000906007988 */ /* 0x008fe8000800040c */
[----:B-----5:R-:W-:Y:S04]  /*1ce0*/  STS.U16 [R6+UR12+0x800], R115 ;  /* 0x0008007306007988 */ /* 0x020fe8000800040c */
[----:B----4-:R-:W-:Y:S04]  /*1cf0*/  STS.U16 [R6+UR12+0xc00], R113 ;  /* 0x000c007106007988 */ /* 0x010fe8000800040c */
[----:B------:R-:W-:Y:S04]  /*1d00*/  STS.U16 [R65+UR12+0x100], R106 ;  /* 0x0001006a41007988 */ /* 0x000fe8000800040c */
        /* <DEDUP_REMOVED lines=15> */
[----:B------:R0:W-:Y:S04]  /*1e00*/  STS.U16 [R5+UR12+0x2a00], R118 ;  /* 0x002a007605007988 */ /* 0x0001e8000800040c */
[----:B------:R-:W-:Y:S04]  /*1e10*/  STS.U16 [R5+UR12+0x2600], R112 ;  /* 0x0026007005007988 */ /* 0x000fe8000800040c */
[----:B------:R1:W-:Y:S04]  /*1e20*/  STS.U16 [R5+UR12+0x2c00], R114 ;  /* 0x002c007205007988 */ /* 0x0003e8000800040c */
[----:B------:R2:W-:Y:S01]  /*1e30*/  STS.U16 [R5+UR12+0x2e00], R120 ;  /* 0x002e007805007988 */ /* 0x0005e2000800040c */
[----:B------:R3:W-:Y:S06]  /*1e40*/  MEMBAR.ALL.CTA ;  /* 0x0000000000007992 */ /* 0x0007ec0000008000 */
[----:B---3--:R-:W3:Y:S02]  /*1e50*/  FENCE.VIEW.ASYNC.S ;  /* 0x00000000000073c6 */ /* 0x008ee40000000000 */
[----:B---3--:R-:W-:Y:S06]  /*1e60*/  BAR.SYNC.DEFER_BLOCKING 0x0 ;  /* 0x0000000000007b1d */ /* 0x008fec0000010000 */
[----:B------:R-:W-:-:S06]  /*1e70*/  WARPGROUP.ARRIVE ;  /* 0x00000000000079c5 */ /* 0x000fcc0000000000 */
[----:B------:R-:W-:Y:S01]  /*1e80*/  HGMMA.64x64x16.F32.BF16 R24, gdesc[UR20].tnspA, R24 ;  /* 0x20e00000141879f0 */ /* 0x000fe20008701818 */
[----:B------:R-:W-:Y:S01]  /*1e90*/  UMOV UR8, 0x80 ;  /* 0x0000008000087882 */ /* 0x000fe20000000000 */
[----:B------:R-:W-:Y:S01]  /*1ea0*/  UMOV UR9, 0x40000040 ;  /* 0x4000004000097882 */ /* 0x000fe20000000000 */
[----:B------:R-:W-:Y:S02]  /*1eb0*/  UMOV UR7, URZ ;  /* 0x0000003f00077c82 */ /* 0x000fe40008000000 */
[----:B------:R-:W-:Y:S01]  /*1ec0*/  UIADD3.64 UR8, UR6, UR8, URZ ;  /* 0x0000000806087297 */ /* 0x000fe2000fffe03f */
[----:B------:R-:W-:-:S05]  /*1ed0*/  VIADD R14, R14, 0xffffffff ;  /* 0xffffffff0e0e7836 */ /* 0x000fca0000000000 */
[----:B------:R-:W-:-:S03]  /*1ee0*/  ISETP.NE.U32.AND P0, PT, R14, RZ, PT ;  /* 0x000000ff0e00720c */ /* 0x000fc60003f05070 */
[----:B------:R-:W-:Y:S01]  /*1ef0*/  HGMMA.64x64x16.F32.BF16 R24, gdesc[UR8].tnspA, R24, gsb0 ;  /* 0x20e00000081879f0 */ /* 0x000fe20008001818 */
[----:B0-----:R-:W-:Y:S01]  /*1f00*/  IMAD.WIDE R118, R67, 0x2, R80 ;  /* 0x0000000243767825 */ /* 0x001fe200078e0250 */
[----:B------:R-:W-:-:S03]  /*1f10*/  UIADD3 UR16, UR16, -0x20, URZ ;  /* 0xffffffe010107890 */ /* 0x000fc6000fffe03f */
[----:B------:R-:W-:-:S04]  /*1f20*/  IMAD.WIDE R80, R67, 0x2, R74 ;  /* 0x0000000243507825 */ /* 0x000fc800078e024a */
[----:B-1----:R-:W-:-:S04]  /*1f30*/  IMAD.WIDE R114, R67, 0x2, R84 ;  /* 0x0000000243727825 */ /* 0x002fc800078e0254 */
[----:B------:R-:W-:-:S04]  /*1f40*/  IMAD.WIDE R108, R67, 0x2, R76 ;  /* 0x00000002436c7825 */ /* 0x000fc800078e024c */
[----:B------:R-:W-:-:S04]  /*1f50*/  IMAD.WIDE R88, R67, 0x2, R86 ;  /* 0x0000000243587825 */ /* 0x000fc800078e0256 */
[----:B------:R-:W-:Y:S02]  /*1f60*/  IMAD.MOV.U32 R121, RZ, RZ, R81 ;  /* 0x000000ffff797224 */ /* 0x000fe400078e0051 */
[----:B------:R-:W-:-:S04]  /*1f70*/  IMAD.WIDE R84, R67, 0x2, R82 ;  /* 0x0000000243547825 */ /* 0x000fc800078e0252 */
[----:B------:R-:W-:Y:S02]  /*1f80*/  IMAD.MOV.U32 R117, RZ, RZ, R115 ;  /* 0x000000ffff757224 */ /* 0x000fe400078e0073 */
[----:B------:R-:W-:-:S04]  /*1f90*/  IMAD.WIDE R86, R67, 0x2, R78 ;  /* 0x0000000243567825 */ /* 0x000fc800078e024e */
[----:B------:R-:W-:Y:S02]  /*1fa0*/  IMAD.MOV.U32 R116, RZ, RZ, R118 ;  /* 0x000000ffff747224 */ /* 0x000fe400078e0076 */
[----:B------:R-:W-:-:S04]  /*1fb0*/  IMAD.WIDE R122, R67, 0x2, R72 ;  /* 0x00000002437a7825 */ /* 0x000fc800078e0248 */
[----:B------:R-:W-:-:S04]  /*1fc0*/  IMAD.WIDE R70, R12, 0x2, R70 ;  /* 0x000000020c467825 */ /* 0x000fc800078e0246 */
[----:B------:R-:W-:Y:S01]  /*1fd0*/  IMAD.MOV.U32 R81, RZ, RZ, R109 ;  /* 0x000000ffff517224 */ /* 0x000fe200078e006d */
[----:B------:R-:W-:Y:S02]  /*1fe0*/  WARPGROUP.DEPBAR.LE gsb0, 0x0 ;  /* 0x00008000000079c5 */ /* 0x000fe40000010000 */
[----:B--2---:R-:W-:Y:S05]  /*1ff0*/  @P0 BRA `(.L_x_1) ;  /* 0xfffffff4005c0947 */ /* 0x004fea000383ffff */
[----:B------:R-:W-:Y:S02]  /*2000*/  F2FP.BF16.F32.PACK_AB R51, R55, R51 ;  /* 0x000000333733723e */ /* 0x000fe400000010ff */
[----:B------:R-:W-:Y:S02]  /*2010*/  F2FP.BF16.F32.PACK_AB R50, R54, R50 ;  /* 0x000000323632723e */ /* 0x000fe400000010ff */
[----:B------:R-:W-:Y:S02]  /*2020*/  F2FP.BF16.F32.PACK_AB R49, R53, R49 ;  /* 0x000000313531723e */ /* 0x000fe400000010ff */
[----:B------:R-:W-:Y:S02]  /*2030*/  F2FP.BF16.F32.PACK_AB R48, R52, R48 ;  /* 0x000000303430723e */ /* 0x000fe400000010ff */
[----:B------:R-:W-:Y:S02]  /*2040*/  F2FP.BF16.F32.PACK_AB R43, R47, R43 ;  /* 0x0000002b2f2b723e */ /* 0x000fe400000010ff */
[----:B------:R-:W-:-:S02]  /*2050*/  F2FP.BF16.F32.PACK_AB R42, R46, R42 ;  /* 0x0000002a2e2a723e */ /* 0x000fc400000010ff */
        /* <DEDUP_REMOVED lines=9> */
[----:B------:R-:W-:-:S07]  /*20f0*/  F2FP.BF16.F32.PACK_AB R24, R28, R24 ;  /* 0x000000181c18723e */ /* 0x000fce00000010ff */
.L_x_0:
[----:B------:R-:W-:Y:S01]  /*2100*/  BAR.SYNC.DEFER_BLOCKING 0x0 ;  /* 0x0000000000007b1d */ /* 0x000fe20000010000 */
[C---:B------:R-:W-:Y:S01]  /*2110*/  IMAD.SHL.U32 R5, R0.reuse, 0x10, RZ ;  /* 0x0000001000057824 */ /* 0x040fe200078e00ff */
[----:B------:R-:W-:Y:S01]  /*2120*/  LEA R21, R3, UR12, 0x4 ;  /* 0x0000000c03157c11 */ /* 0x000fe2000f8e20ff */
[C---:B------:R-:W-:Y:S02]  /*2130*/  IMAD.SHL.U32 R6, R0.reuse, 0x100, RZ ;  /* 0x0000010000067824 */ /* 0x040fe400078e00ff */
[----:B------:R-:W-:Y:S01]  /*2140*/  IMAD.SHL.U32 R0, R0, 0x8, RZ ;  /* 0x0000000800007824 */ /* 0x000fe200078e00ff */
[----:B------:R-:W-:Y:S02]  /*2150*/  LOP3.LUT R5, R5, 0x70, RZ, 0xc0, !PT ;  /* 0x0000007005057812 */ /* 0x000fe400078ec0ff */
[----:B------:R-:W0:Y:S01]  /*2160*/  LDC R16, c[0x0][0x248] ;  /* 0x00009200ff107b82 */ /* 0x000e220000000800 */
[----:B------:R-:W-:Y:S01]  /*2170*/  LOP3.LUT R6, R6, 0x800, RZ, 0xc0, !PT ;  /* 0x0000080006067812 */ /* 0x000fe200078ec0ff */
[----:B------:R-:W-:Y:S01]  /*2180*/  IMAD.U32 R67, RZ, RZ, UR13 ;  /* 0x0000000dff437e24 */ /* 0x000fe2000f8e00ff */
[----:B------:R-:W-:Y:S01]  /*2190*/  LOP3.LUT R0, R0, 0x780, RZ, 0xc0, !PT ;  /* 0x0000078000007812 */ /* 0x000fe200078ec0ff */
[----:B------:R-:W-:Y:S01]  /*21a0*/  ULDC.64 UR6, c[0x0][0x228] ;  /* 0x00008a0000067ab9 */ /* 0x000fe20000000a00 */
[----:B------:R-:W-:Y:S01]  /*21b0*/  IADD3 R5, R6, UR12, R5 ;  /* 0x0000000c06057c10 */ /* 0x000fe2000fffe005 */
[----:B------:R-:W-:Y:S01]  /*21c0*/  ULDC UR4, c[0x0][0x244] ;  /* 0x0000910000047ab9 */ /* 0x000fe20000000800 */
[C---:B------:R-:W-:Y:S01]  /*21d0*/  ISETP.GE.AND P0, PT, R2.reuse, UR6, PT ;  /* 0x0000000602007c0c */ /* 0x040fe2000bf06270 */
[----:B------:R-:W-:Y:S01]  /*21e0*/  IMAD R19, R2, UR4, RZ ;  /* 0x0000000402137c24 */ /* 0x000fe2000f8e02ff */
[C-C-:B------:R-:W-:Y:S01]  /*21f0*/  LOP3.LUT R23, R67.reuse, 0x3a, R4.reuse, 0xfe, !PT ;  /* 0x0000003a43177812 */ /* 0x140fe200078efe04 */
[----:B------:R-:W-:Y:S01]  /*2200*/  IMAD.IADD R28, R0, 0x1, R5 ;  /* 0x00000001001c7824 */ /* 0x000fe200078e0205 */
[----:B------:R-:W-:Y:S01]  /*2210*/  LOP3.LUT R5, R4, UR13, RZ, 0xfc, !PT ;  /* 0x0000000d04057c12 */ /* 0x000fe2000f8efcff */
[----:B------:R-:W-:Y:S01]  /*2220*/  ULDC.64 UR4, c[0x0][0x220] ;  /* 0x0000880000047ab9 */ /* 0x000fe20000000a00 */
[----:B------:R-:W-:-:S02]  /*2230*/  LOP3.LUT R0, R67, 0x3c, R4, 0xfe, !PT ;  /* 0x0000003c43007812 */ /* 0x000fc400078efe04 */
[C-C-:B------:R-:W-:Y:S01]  /*2240*/  LOP3.LUT R3, R67.reuse, 0x38, R4.reuse, 0xfe, !PT ;  /* 0x0000003843037812 */ /* 0x140fe200078efe04 */
[----:B------:R1:W-:Y:S01]  /*2250*/  STSM.16.M88.4 [R28], R24 ;  /* 0x000000181c007844 */ /* 0x0003e20000000200 */
[C-C-:B------:R-:W-:Y:S02]  /*2260*/  LOP3.LUT R18, R67.reuse, 0x36, R4.reuse, 0xfe, !PT ;  /* 0x0000003643127812 */ /* 0x140fe400078efe04 */
[C-C-:B------:R-:W-:Y:S01]  /*2270*/  LOP3.LUT R17, R67.reuse, 0x34, R4.reuse, 0xfe, !PT ;  /* 0x0000003443117812 */ /* 0x140fe200078efe04 */
[----:B------:R-:W-:Y:S01]  /*2280*/  BAR.SYNC.DEFER_BLOCKING 0x0 ;  /* 0x0000000000007b1d */ /* 0x000fe20000010000 */
[C-C-:B------:R-:W-:Y:S02]  /*2290*/  LOP3.LUT R22, R67.reuse, 0x32, R4.reuse, 0xfe, !PT ;  /* 0x0000003243167812 */ /* 0x140fe400078efe04 */
[--C-:B------:R-:W-:Y:S01]  /*22a0*/  LOP3.LUT R20, R67, 0x30, R4.reuse, 0xfe, !PT ;  /* 0x0000003043147812 */ /* 0x100fe200078efe04 */
[----:B0-----:R-:W-:Y:S01]  /*22b0*/  IMAD R69, R5, R16, RZ ;  /* 0x0000001005457224 */ /* 0x001fe200078e02ff */
[----:B------:R-:W-:-:S02]  /*22c0*/  LOP3.LUT R38, R67, 0x2e, R4, 0xfe, !PT ;  /* 0x0000002e43267812 */ /* 0x000fc400078efe04 */
[C-C-:B------:R-:W-:Y:S02]  /*22d0*/  LOP3.LUT R44, R67.reuse, 0x2c, R4.reuse, 0xfe, !PT ;  /* 0x0000002c432c7812 */ /* 0x140fe400078efe04 */
[C-C-:B------:R-:W-:Y:S02]  /*22e0*/  LOP3.LUT R46, R67.reuse, 0x2a, R4.reuse, 0xfe, !PT ;  /* 0x0000002a432e7812 */ /* 0x140fe400078efe04 */
[C-C-:B------:R-:W-:Y:S02]  /*22f0*/  LOP3.LUT R52, R67.reuse, 0x28, R4.reuse, 0xfe, !PT ;  /* 0x0000002843347812 */ /* 0x140fe400078efe04 */
[C-C-:B------:R-:W-:Y:S02]  /*2300*/  LOP3.LUT R54, R67.reuse, 0x26, R4.reuse, 0xfe, !PT ;  /* 0x0000002643367812 */ /* 0x140fe400078efe04 */
[C-C-:B------:R-:W-:Y:S02]  /*2310*/  LOP3.LUT R56, R67.reuse, 0x24, R4.reuse, 0xfe, !PT ;  /* 0x0000002443387812 */ /* 0x140fe400078efe04 */
[----:B------:R-:W-:-:S02]  /*2320*/  LOP3.LUT R58, R67, 0x22, R4, 0xfe, !PT ;  /* 0x00000022433a7812 */ /* 0x000fc400078efe04 */
[C-C-:B------:R-:W-:Y:S02]  /*2330*/  LOP3.LUT R60, R67.reuse, 0x20, R4.reuse, 0xfe, !PT ;  /* 0x00000020433c7812 */ /* 0x140fe400078efe04 */
[C-C-:B------:R-:W-:Y:S02]  /*2340*/  LOP3.LUT R36, R67.reuse, 0x3e, R4.reuse, 0xfe, !PT ;  /* 0x0000003e43247812 */ /* 0x140fe400078efe04 */
[C-C-:B------:R-:W-:Y:S01]  /*2350*/  LOP3.LUT R37, R67.reuse, 0x1e, R4.reuse, 0xfe, !PT ;  /* 0x0000001e43257812 */ /* 0x140fe200078efe04 */
[----:B------:R-:W0:Y:S01]  /*2360*/  LDS.128 R12, [R21] ;  /* 0x00000000150c7984 */ /* 0x000e220000000c00 */
[C-C-:B------:R-:W-:Y:S02]  /*2370*/  LOP3.LUT R39, R67.reuse, 0x1c, R4.reuse, 0xfe, !PT ;  /* 0x0000001c43277812 */ /* 0x140fe400078efe04 */
[C-C-:B------:R-:W-:Y:S01]  /*2380*/  LOP3.LUT R45, R67.reuse, 0x1a, R4.reuse, 0xfe, !PT ;  /* 0x0000001a432d7812 */ /* 0x140fe200078efe04 */
[----:B------:R-:W-:Y:S01]  /*2390*/  BAR.SYNC.DEFER_BLOCKING 0x0 ;  /* 0x0000000000007b1d */ /* 0x000fe20000010000 */
        /* <DEDUP_REMOVED lines=9> */
[C-C-:B-1----:R-:W-:Y:S02]  /*2430*/  LOP3.LUT R27, R67.reuse, 0x6, R4.reuse, 0xfe, !PT ;  /* 0x00000006431b7812 */ /* 0x142fe400078efe04 */
[C-C-:B------:R-:W-:Y:S02]  /*2440*/  LOP3.LUT R31, R67.reuse, 0x4, R4.reuse, 0xfe, !PT ;  /* 0x00000004431f7812 */ /* 0x140fe400078efe04 */
[----:B------:R-:W-:Y:S01]  /*2450*/  LOP3.LUT R67, R67, 0x2, R4, 0xfe, !PT ;  /* 0x0000000243437812 */ /* 0x000fe200078efe04 */
[----:B------:R1:W-:Y:S01]  /*2460*/  STSM.16.M88.4 [R28], R32 ;  /* 0x000000201c007844 */ /* 0x0003e20000000200 */
[----:B------:R-:W-:Y:S01]  /*2470*/  BAR.SYNC.DEFER_BLOCKING 0x0 ;  /* 0x0000000000007b1d */ /* 0x000fe20000010000 */
[----:B------:R-:W-:-:S02]  /*2480*/  ISETP.LT.AND P1, PT, R5, UR7, !P0 ;  /* 0x0000000705007c0c */ /* 0x000fc4000c721270 */
[----:B------:R-:W-:Y:S02]  /*2490*/  LEA R2, P2, R19, UR4, 0x1 ;  /* 0x0000000413027c11 */ /* 0x000fe4000f8408ff */
[C---:B------:R-:W-:Y:S01]  /*24a0*/  ISETP.LT.AND P3, PT, R31.reuse, UR7, !P0 ;  /* 0x000000071f007c0c */ /* 0x040fe2000c761270 */
[----:B------:R-:W-:Y:S01]  /*24b0*/  IMAD R31, R31, R16, RZ ;  /* 0x000000101f1f7224 */ /* 0x000fe200078e02ff */
[----:B------:R-:W-:Y:S02]  /*24c0*/  LEA.HI.X.SX32 R19, R19, UR5, 0x1, P2 ;  /* 0x0000000513137c11 */ /* 0x000fe400090f0eff */
[----:B------:R-:W-:Y:S02]  /*24d0*/  LEA R24, P2, R69, R2, 0x1 ;  /* 0x0000000245187211 */ /* 0x000fe400078408ff */
[C---:B------:R-:W-:Y:S01]  /*24e0*/  ISETP.LT.AND P4, PT, R27.reuse, UR7, !P0 ;  /* 0x000000071b007c0c */ /* 0x040fe2000c781270 */
[-C--:B-1----:R-:W-:Y:S01]  /*24f0*/  IMAD R32, R27, R16.reuse, RZ ;  /* 0x000000101b207224 */ /* 0x082fe200078e02ff */
[----:B------:R-:W-:Y:S01]  /*2500*/  LEA.HI.X.SX32 R25, R69, R19, 0x1, P2 ;  /* 0x0000001345197211 */ /* 0x000fe200010f0eff */
[-C--:B------:R-:W-:Y:S01]  /*2510*/  IMAD R33, R29, R16.reuse, RZ ;  /* 0x000000101d217224 */ /* 0x080fe200078e02ff */
[C---:B------:R-:W-:Y:S01]  /*2520*/  ISETP.LT.AND P2, PT, R67.reuse, UR7, !P0 ;  /* 0x0000000743007c0c */ /* 0x040fe2000c741270 */
[----:B------:R-:W-:Y:S01]  /*2530*/  IMAD R67, R67, R16, RZ ;  /* 0x0000001043437224 */ /* 0x000fe200078e02ff */
[-C--:B------:R-:W-:Y:S01]  /*2540*/  LEA R30, P5, R32, R2.reuse, 0x1 ;  /* 0x00000002201e7211 */ /* 0x080fe200078a08ff */
[----:B------:R-:W-:Y:S01]  /*2550*/  IMAD R69, R16, 0x20, R69 ;  /* 0x0000002010457824 */ /* 0x000fe200078e0245 */
[----:B------:R-:W1:Y:S01]  /*2560*/  LDS.128 R8, [R21] ;  /* 0x0000000015087984 */ /* 0x000e620000000c00 */
[----:B------:R-:W-:Y:S06]  /*2570*/  BAR.SYNC.DEFER_BLOCKING 0x0 ;  /* 0x0000000000007b1d */ /* 0x000fec0000010000 */
[----:B------:R-:W-:Y:S02]  /*2580*/  STSM.16.M88.4 [R28], R40 ;  /* 0x000000281c007844 */ /* 0x000fe40000000200 */
[----:B------:R-:W-:Y:S06]  /*2590*/  BAR.SYNC.DEFER_BLOCKING 0x0 ;  /* 0x0000000000007b1d */ /* 0x000fec0000010000 */
[----:B------:R-:W2:Y:S02]  /*25a0*/  LDS.128 R4, [R21] ;  /* 0x0000000015047984 */ /* 0x000ea40000000c00 */
[----:B------:R-:W-:Y:S06]  /*25b0*/  BAR.SYNC.DEFER_BLOCKING 0x0 ;  /* 0x0000000000007b1d */ /* 0x000fec0000010000 */
[----:B------:R3:W-:Y:S02]  /*25c0*/  STSM.16.M88.4 [R28], R48 ;  /* 0x000000301c007844 */ /* 0x0007e40000000200 */
[----:B------:R-:W-:Y:S01]  /*25d0*/  BAR.SYNC.DEFER_BLOCKING 0x0 ;  /* 0x0000000000007b1d */ /* 0x000fe20000010000 */
[----:B---3--:R-:W-:-:S05]  /*25e0*/  LEA R28, P6, R31, R2, 0x1 ;  /* 0x000000021f1c7211 */ /* 0x008fca00078c08ff */
[----:B0-----:R0:W-:Y:S01]  /*25f0*/  @P1 STG.E.U16 desc[UR14][R24.64], R12 ;  /* 0x0000000c18001986 */ /* 0x0011e2000c10150e */
[----:B------:R-:W-:-:S04]  /*2600*/  LEA R26, P1, R67, R2, 0x1 ;  /* 0x00000002431a7211 */ /* 0x000fc800078208ff */
[-C--:B------:R-:W-:Y:S02]  /*2610*/  LEA.HI.X.SX32 R27, R67, R19.reuse, 0x1, P1 ;  /* 0x00000013431b7211 */ /* 0x080fe400008f0eff */
[----:B------:R-:W-:Y:S02]  /*2620*/  ISETP.LT.AND P1, PT, R29, UR7, !P0 ;  /* 0x000000071d007c0c */ /* 0x000fe4000c721270 */
[-C--:B------:R-:W-:Y:S01]  /*2630*/  LEA.HI.X.SX32 R29, R31, R19.reuse, 0x1, P6 ;  /* 0x000000131f1d7211 */ /* 0x080fe200030f0eff */
[----:B------:R3:W-:Y:S01]  /*2640*/  @P2 STG.E.U16 desc[UR14][R26.64], R13 ;  /* 0x0000000d1a002986 */ /* 0x0007e2000c10150e */
[----:B------:R-:W-:Y:S02]  /*2650*/  LEA.HI.X.SX32 R31, R32, R19, 0x1, P5 ;  /* 0x00000013201f7211 */ /* 0x000fe400028f0eff */
[----:B0-----:R-:W-:Y:S01]  /*2660*/  LEA R24, P6, R33, R2, 0x1 ;  /* 0x0000000221187211 */ /* 0x001fe200078c08ff */
[----:B------:R0:W-:Y:S01]  /*2670*/  @P3 STG.E.U16 desc[UR14][R28.64], R14 ;  /* 0x0000000e1c003986 */ /* 0x0001e2000c10150e */
[----:B------:R-:W-:-:S02]  /*2680*/  ISETP.LT.AND P2, PT, R23, UR7, !P0 ;  /* 0x0000000717007c0c */ /* 0x000fc4000c741270 */
[----:B------:R-:W-:Y:S01]  /*2690*/  PRMT R23, R12, 0x7632, R23 ;  /* 0x000076320c177816 */ /* 0x000fe20000000017 */
[----:B------:R4:W-:Y:S01]  /*26a0*/  @P4 STG.E.U16 desc[UR14][R30.64], R15 ;  /* 0x0000000f1e004986 */ /* 0x0009e2000c10150e */
[----:B------:R-:W-:Y:S02]  /*26b0*/  LEA.HI.X.SX32 R25, R33, R19, 0x1, P6 ;  /* 0x0000001321197211 */ /* 0x000fe400030f0eff */
[C---:B------:R-:W-:Y:S01]  /*26c0*/  ISETP.LT.AND P3, PT, R65.reuse, UR7, !P0 ;  /* 0x0000000741007c0c */ /* 0x040fe2000c761270 */
[-C--:B------:R-:W-:Y:S01]  /*26d0*/  IMAD R65, R65, R16.reuse, RZ ;  /* 0x0000001041417224 */ /* 0x080fe200078e02ff */
[C---:B------:R-:W-:Y:S01]  /*26e0*/  ISETP.LT.AND P4, PT, R63.reuse, UR7, !P0 ;  /* 0x000000073f007c0c */ /* 0x040fe2000c781270 */
[-C--:B------:R-:W-:Y:S01]  /*26f0*/  IMAD R63, R63, R16.reuse, RZ ;  /* 0x000000103f3f7224 */ /* 0x080fe200078e02ff */
[----:B------:R5:W-:Y:S01]  /*2700*/  @P1 STG.E.U16 desc[UR14][R24.64], R23 ;  /* 0x0000001718001986 */ /* 0x000be2000c10150e */
[C---:B------:R-:W-:Y:S01]  /*2710*/  ISETP.LT.AND P1, PT, R61.reuse, UR7, !P0 ;  /* 0x000000073d007c0c */ /* 0x040fe2000c721270 */
[----:B------:R-:W-:Y:S01]  /*2720*/  IMAD R61, R61, R16, RZ ;  /* 0x000000103d3d7224 */ /* 0x000fe200078e02ff */
[----:B------:R-:W-:-:S02]  /*2730*/  LEA R12, P5, R65, R2, 0x1 ;  /* 0x00000002410c7211 */ /* 0x000fc400078a08ff */
[C---:B---3--:R-:W-:Y:S02]  /*2740*/  LEA R26, P6, R63.reuse, R2, 0x1 ;  /* 0x000000023f1a7211 */ /* 0x048fe400078c08ff */
[----:B0-----:R-:W-:Y:S02]  /*2750*/  PRMT R29, R14, 0x7632, R29 ;  /* 0x000076320e1d7816 */ /* 0x001fe4000000001d */
[-C--:B------:R-:W-:Y:S02]  /*2760*/  LEA.HI.X.SX32 R27, R63, R19.reuse, 0x1, P6 ;  /* 0x000000133f1b7211 */ /* 0x080fe400030f0eff */
[----:B----4-:R-:W-:Y:S01]  /*2770*/  PRMT R30, R15, 0x7632, R30 ;  /* 0x000076320f1e7816 */ /* 0x010fe2000000001e */
[----:B-----5:R-:W-:Y:S01]  /*2780*/  IMAD R23, R16, 0x2, R69 ;  /* 0x0000000210177824 */ /* 0x020fe200078e0245 */
[----:B------:R-:W-:Y:S02]  /*2790*/  PRMT R25, R13, 0x7632, R25 ;  /* 0x000076320d197816 */ /* 0x000fe40000000019 */
[----:B------:R-:W-:-:S02]  /*27a0*/  LEA.HI.X.SX32 R13, R65, R19, 0x1, P5 ;  /* 0x00000013410d7211 */ /* 0x000fc400028f0eff */
[----:B------:R-:W-:-:S03]  /*27b0*/  LEA R14, P5, R61, R2, 0x1 ;  /* 0x000000023d0e7211 */ /* 0x000fc600078a08ff */
[----:B------:R0:W-:Y:S01]  /*27c0*/  @P3 STG.E.U16 desc[UR14][R12.64], R25 ;  /* 0x000000190c003986 */ /* 0x0001e2000c10150e */
[----:B------:R-:W-:Y:S02]  /*27d0*/  LEA.HI.X.SX32 R15, R61, R19, 0x1, P5 ;  /* 0x000000133d0f7211 */ /* 0x000fe400028f0eff */
[----:B------:R-:W-:Y:S01]  /*27e0*/  ISETP.LT.AND P3, PT, R59, UR7, !P0 ;  /* 0x000000073b007c0c */ /* 0x000fe2000c761270 */
[----:B------:R3:W-:Y:S01]  /*27f0*/  @P4 STG.E.U16 desc[UR14][R26.64], R29 ;  /* 0x0000001d1a004986 */ /* 0x0007e2000c10150e */
[----:B------:R-:W-:Y:S01]  /*2800*/  ISETP.LT.AND P4, PT, R57, UR7, !P0 ;  /* 0x0000000739007c0c */ /* 0x000fe2000c781270 */
[-C--:B------:R-:W-:Y:S02]  /*2810*/  IMAD R59, R59, R16.reuse, RZ ;  /* 0x000000103b3b7224 */ /* 0x080fe400078e02ff */
[-C--:B------:R-:W-:Y:S01]  /*2820*/  IMAD R57, R57, R16.reuse, RZ ;  /* 0x0000001039397224 */ /* 0x080fe200078e02ff */
[----:B------:R4:W-:Y:S01]  /*2830*/  @P1 STG.E.U16 desc[UR14][R14.64], R30 ;  /* 0x0000001e0e001986 */ /* 0x0009e2000c10150e */
[C---:B------:R-:W-:Y:S01]  /*2840*/  ISETP.LT.AND P1, PT, R55.reuse, UR7, !P0 ;  /* 0x0000000737007c0c */ /* 0x040fe2000c721270 */
[----:B------:R-:W-:Y:S01]  /*2850*/  IMAD R55, R55, R16, RZ ;  /* 0x0000001037377224 */ /* 0x000fe200078e02ff */
[----:B------:R-:W-:-:S02]  /*2860*/  LEA R24, P6, R59, R2, 0x1 ;  /* 0x000000023b187211 */ /* 0x000fc400078c08ff */
[----:B------:R-:W-:Y:S02]  /*2870*/  LEA R28, P5, R57, R2, 0x1 ;  /* 0x00000002391c7211 */ /* 0x000fe400078a08ff */
[-C--:B0-----:R-:W-:Y:S02]  /*2880*/  LEA.HI.X.SX32 R25, R59, R19.reuse, 0x1, P6 ;  /* 0x000000133b197211 */ /* 0x081fe400030f0eff */
[-C--:B---3--:R-:W-:Y:S02]  /*2890*/  LEA.HI.X.SX32 R29, R57, R19.reuse, 0x1, P5 ;  /* 0x00000013391d7211 */ /* 0x088fe400028f0eff */
[C---:B------:R-:W-:Y:S01]  /*28a0*/  ISETP.LT.AND P6, PT, R53.reuse, UR7, !P0 ;  /* 0x0000000735007c0c */ /* 0x040fe2000c7c1270 */
[----:B------:R-:W-:Y:S01]  /*28b0*/  IMAD R53, R53, R16, RZ ;  /* 0x0000001035357224 */ /* 0x000fe200078e02ff */
[C---:B------:R-:W-:Y:S01]  /*28c0*/  LEA R12, P5, R55.reuse, R2, 0x1 ;  /* 0x00000002370c7211 */ /* 0x040fe200078a08ff */
[----:B-1----:R0:W-:Y:S03]  /*28d0*/  @P3 STG.E.U16 desc[UR14][R24.64], R8 ;  /* 0x0000000818003986 */ /* 0x0021e6000c10150e */
[----:B------:R-:W-:Y:S01]  /*28e0*/  LEA.HI.X.SX32 R13, R55, R19, 0x1, P5 ;  /* 0x00000013370d7211 */ /* 0x000fe200028f0eff */
[----:B------:R1:W-:Y:S01]  /*28f0*/  @P4 STG.E.U16 desc[UR14][R28.64], R9 ;  /* 0x000000091c004986 */ /* 0x0003e2000c10150e */
[C---:B------:R-:W-:Y:S01]  /*2900*/  ISETP.LT.AND P5, PT, R47.reuse, UR7, !P0 ;  /* 0x000000072f007c0c */ /* 0x040fe2000c7a1270 */
[----:B------:R-:W-:Y:S01]  /*2910*/  IMAD R47, R47, R16, RZ ;  /* 0x000000102f2f7224 */ /* 0x000fe200078e02ff */
[----:B----4-:R-:W-:Y:S01]  /*2920*/  LEA R14, P3, R53, R2, 0x1 ;  /* 0x00000002350e7211 */ /* 0x010fe200078608ff */
[----:B------:R3:W-:Y:S01]  /*2930*/  @P1 STG.E.U16 desc[UR14][R12.64], R10 ;  /* 0x0000000a0c001986 */ /* 0x0007e2000c10150e */
[----:B------:R-:W-:-:S02]  /*2940*/  ISETP.LT.AND P4, PT, R60, UR7, !P0 ;  /* 0x000000073c007c0c */ /* 0x000fc4000c781270 */
[-C--:B------:R-:W-:Y:S02]  /*2950*/  LEA.HI.X.SX32 R15, R53, R19.reuse, 0x1, P3 ;  /* 0x00000013350f7211 */ /* 0x080fe400018f0eff */
[C---:B------:R-:W-:Y:S01]  /*2960*/  ISETP.LT.AND P3, PT, R45.reuse, UR7, !P0 ;  /* 0x000000072d007c0c */ /* 0x040fe2000c761270 */
[----:B------:R-:W-:Y:S01]  /*2970*/  IMAD R45, R45, R16, RZ ;  /* 0x000000102d2d7224 */ /* 0x000fe200078e02ff */
[C---:B0-----:R-:W-:Y:S01]  /*2980*/  LEA R24, P1, R47.reuse, R2, 0x1 ;  /* 0x000000022f187211 */ /* 0x041fe200078208ff */
[----:B------:R0:W-:Y:S01]  /*2990*/  @P6 STG.E.U16 desc[UR14][R14.64], R11 ;  /* 0x0000000b0e006986 */ /* 0x0001e2000c10150e */
[----:B-1----:R-:W-:Y:S02]  /*29a0*/  PRMT R9, R8, 0x7632, R9 ;  /* 0x0000763208097816 */ /* 0x002fe40000000009 */
[----:B------:R-:W-:Y:S02]  /*29b0*/  LEA.HI.X.SX32 R25, R47, R19, 0x1, P1 ;  /* 0x000000132f197211 */ /* 0x000fe400008f0eff */
[C---:B------:R-:W-:Y:S01]  /*29c0*/  ISETP.LT.AND P1, PT, R39.reuse, UR7, !P0 ;  /* 0x0000000727007c0c */ /* 0x040fe2000c721270 */
[----:B------:R-:W-:Y:S01]  /*29d0*/  IMAD R39, R39, R16, RZ ;  /* 0x0000001027277224 */ /* 0x000fe200078e02ff */
[----:B------:R-:W-:Y:S01]  /*29e0*/  LEA R26, P6, R45, R2, 0x1 ;  /* 0x000000022d1a7211 */ /* 0x000fe200078c08ff */
[----:B------:R1:W-:Y:S01]  /*29f0*/  @P5 STG.E.U16 desc[UR14][R24.64], R9 ;  /* 0x0000000918005986 */ /* 0x0003e2000c10150e */
[----:B---3--:R-:W-:-:S02]  /*2a00*/  PRMT R13, R9, 0x7632, R13 ;  /* 0x00007632090d7816 */ /* 0x008fc4000000000d */
[-C--:B------:R-:W-:Y:S02]  /*2a10*/  LEA.HI.X.SX32 R27, R45, R19.reuse, 0x1, P6 ;  /* 0x000000132d1b7211 */ /* 0x080fe400030f0eff */
[----:B------:R-:W-:Y:S02]  /*2a20*/  LEA R8, P5, R39, R2, 0x1 ;  /* 0x0000000227087211 */ /* 0x000fe400078a08ff */
[----:B0-----:R-:W-:Y:S01]  /*2a30*/  PRMT R11, R10, 0x7632, R11 ;  /* 0x000076320a0b7816 */ /* 0x001fe2000000000b */
[----:B------:R0:W-:Y:S01]  /*2a40*/  @P3 STG.E.U16 desc[UR14][R26.64], R13 ;  /* 0x0000000d1a003986 */ /* 0x0001e2000c10150e */
[C---:B------:R-:W-:Y:S01]  /*2a50*/  ISETP.LT.AND P6, PT, R37.reuse, UR7, !P0 ;  /* 0x0000000725007c0c */ /* 0x040fe2000c7c1270 */
[----:B------:R-:W-:Y:S01]  /*2a60*/  IMAD R37, R37, R16, RZ ;  /* 0x0000001025257224 */ /* 0x000fe200078e02ff */
[----:B------:R-:W-:Y:S02]  /*2a70*/  LEA R12, P3, R69, R2, 0x1 ;  /* 0x00000002450c7211 */ /* 0x000fe400078608ff */
[----:B-1----:R-:W-:-:S02]  /*2a80*/  LEA.HI.X.SX32 R9, R39, R19, 0x1, P5 ;  /* 0x0000001327097211 */ /* 0x002fc400028f0eff */
[----:B------:R-:W-:Y:S02]  /*2a90*/  ISETP.LT.AND P5, PT, R58, UR7, !P0 ;  /* 0x000000073a007c0c */ /* 0x000fe4000c7a1270 */
[----:B------:R-:W-:Y:S01]  /*2aa0*/  PRMT R25, R11, 0x7632, R25 ;  /* 0x000076320b197816 */ /* 0x000fe20000000019 */
[----:B------:R1:W-:Y:S01]  /*2ab0*/  @P1 STG.E.U16 desc[UR14][R8.64], R11 ;  /* 0x0000000b08001986 */ /* 0x0003e2000c10150e */
[-C--:B------:R-:W-:Y:S02]  /*2ac0*/  LEA R10, P1, R37, R2.reuse, 0x1 ;  /* 0x00000002250a7211 */ /* 0x080fe400078208ff */
[----:B0-----:R-:W-:Y:S02]  /*2ad0*/  LEA.HI.X.SX32 R13, R69, R19, 0x1, P3 ;  /* 0x00000013450d7211 */ /* 0x001fe400018f0eff */
[----:B------:R-:W-:-:S04]  /*2ae0*/  LEA R14, P3, R23, R2, 0x1 ;  /* 0x00000002170e7211 */ /* 0x000fc800078608ff */
[-C--:B------:R-:W-:Y:S01]  /*2af0*/  LEA.HI.X.SX32 R15, R23, R19.reuse, 0x1, P3 ;  /* 0x00000013170f7211 */ /* 0x080fe200018f0eff */
[----:B------:R-:W-:Y:S01]  /*2b00*/  IMAD R23, R16, 0x2, R23 ;  /* 0x0000000210177824 */ /* 0x000fe200078e0217 */
[----:B------:R-:W-:Y:S02]  /*2b10*/  ISETP.LT.AND P3, PT, R56, UR7, !P0 ;  /* 0x0000000738007c0c */ /* 0x000fe4000c761270 */
[----:B-1----:R-:W-:Y:S01]  /*2b20*/  LEA.HI.X.SX32 R11, R37, R19, 0x1, P1 ;  /* 0x00000013250b7211 */ /* 0x002fe200008f0eff */
[----:B------:R-:W-:Y:S01]  /*2b30*/  IMAD R9, R16, 0x2, R23 ;  /* 0x0000000210097824 */ /* 0x000fe200078e0217 */
[----:B------:R-:W-:-:S03]  /*2b40*/  ISETP.LT.AND P1, PT, R22, UR7, !P0 ;  /* 0x0000000716007c0c */ /* 0x000fc6000c721270 */
[----:B------:R0:W-:Y:S01]  /*2b50*/  @P6 STG.E.U16 desc[UR14][R10.64], R25 ;  /* 0x000000190a006986 */ /* 0x0001e2000c10150e */
[CC--:B------:R-:W-:Y:S01]  /*2b60*/  LEA R22, P6, R23.reuse, R2.reuse, 0x1 ;  /* 0x0000000217167211 */ /* 0x0c0fe200078c08ff */
[C---:B------:R-:W-:Y:S02]  /*2b70*/  IMAD R27, R16.reuse, 0x2, R9 ;  /* 0x00000002101b7824 */ /* 0x040fe400078e0209 */
[----:B--2---:R1:W-:Y:S01]  /*2b80*/  @P4 STG.E.U16 desc[UR14][R12.64], R4 ;  /* 0x000000040c004986 */ /* 0x0043e2000c10150e */
[-C--:B------:R-:W-:Y:S01]  /*2b90*/  LEA.HI.X.SX32 R23, R23, R19.reuse, 0x1, P6 ;  /* 0x0000001317177211 */ /* 0x080fe200030f0eff */
[----:B------:R-:W-:Y:S01]  /*2ba0*/  IMAD R29, R16, 0x2, R27 ;  /* 0x00000002101d7824 */ /* 0x000fe200078e021b */
[C---:B------:R-:W-:Y:S01]  /*2bb0*/  LEA R24, P6, R9.reuse, R2, 0x1 ;  /* 0x0000000209187211 */ /* 0x040fe200078c08ff */
[----:B------:R2:W-:Y:S01]  /*2bc0*/  @P5 STG.E.U16 desc[UR14][R14.64], R5 ;  /* 0x000000050e005986 */ /* 0x0005e2000c10150e */
[----:B------:R-:W-:Y:S02]  /*2bd0*/  ISETP.LT.AND P4, PT, R54, UR7, !P0 ;  /* 0x0000000736007c0c */ /* 0x000fe4000c781270 */
[----:B------:R-:W-:Y:S01]  /*2be0*/  ISETP.LT.AND P5, PT, R52, UR7, !P0 ;  /* 0x0000000734007c0c */ /* 0x000fe2000c7a1270 */
[----:B------:R3:W-:Y:S01]  /*2bf0*/  @P3 STG.E.U16 desc[UR14][R22.64], R6 ;  /* 0x0000000616003986 */ /* 0x0007e2000c10150e */
[----:B0-----:R-:W-:-:S02]  /*2c00*/  LEA.HI.X.SX32 R25, R9, R19, 0x1, P6 ;  /* 0x0000001309197211 */ /* 0x001fc400030f0eff */
[----:B------:R-:W-:Y:S01]  /*2c10*/  ISETP.LT.AND P3, PT, R46, UR7, !P0 ;  /* 0x000000072e007c0c */ /* 0x000fe2000c761270 */
[----:B------:R0:W4:Y:S01]  /*2c20*/  LDS.128 R8, [R21] ;  /* 0x0000000015087984 */ /* 0x0001220000000c00 */
[CC--:B-1----:R-:W-:Y:S02]  /*2c30*/  LEA R12, P6, R27.reuse, R2.reuse, 0x1 ;  /* 0x000000021b0c7211 */ /* 0x0c2fe400078c08ff */
[----:B--2---:R-:W-:Y:S02]  /*2c40*/  PRMT R15, R4, 0x7632, R15 ;  /* 0x00007632040f7816 */ /* 0x004fe4000000000f */
[----:B------:R-:W-:Y:S01]  /*2c50*/  LEA.HI.X.SX32 R13, R27, R19, 0x1, P6 ;  /* 0x000000131b0d7211 */ /* 0x000fe200030f0eff */
[----:B------:R1:W-:Y:S01]  /*2c60*/  @P4 STG.E.U16 desc[UR14][R24.64], R7 ;  /* 0x0000000718004986 */ /* 0x0003e2000c10150e */
[----:B------:R-:W-:Y:S01]  /*2c70*/  LEA R14, P6, R29, R2, 0x1 ;  /* 0x000000021d0e7211 */ /* 0x000fe200078c08ff */
[----:B---3--:R-:W-:Y:S01]  /*2c80*/  IMAD R23, R16, 0x2, R29 ;  /* 0x0000000210177824 */ /* 0x008fe200078e021d */
[----:B------:R-:W-:Y:S01]  /*2c90*/  PRMT R5, R5, 0x7632, R5 ;  /* 0x0000763205057816 */ /* 0x000fe20000000005 */
[----:B------:R2:W-:Y:S01]  /*2ca0*/  @P5 STG.E.U16 desc[UR14][R12.64], R15 ;  /* 0x0000000f0c005986 */ /* 0x0005e2000c10150e */
[----:B------:R-:W-:Y:S01]  /*2cb0*/  ISETP.LT.AND P4, PT, R44, UR7, !P0 ;  /* 0x000000072c007c0c */ /* 0x000fe2000c781270 */
[----:B0-----:R-:W-:Y:S01]  /*2cc0*/  IMAD R21, R16, 0x2, R23 ;  /* 0x0000000210157824 */ /* 0x001fe200078e0217 */
[----:B------:R-:W-:-:S02]  /*2cd0*/  ISETP.LT.AND P5, PT, R38, UR7, !P0 ;  /* 0x0000000726007c0c */ /* 0x000fc4000c7a1270 */
[----:B------:R-:W-:Y:S02]  /*2ce0*/  PRMT R22, R6, 0x7632, R22 ;  /* 0x0000763206167816 */ /* 0x000fe40000000016 */
[----:B-1----:R-:W-:Y:S01]  /*2cf0*/  PRMT R24, R7, 0x7632, R24 ;  /* 0x0000763207187816 */ /* 0x002fe20000000018 */
[----:B------:R-:W-:Y:S01]  /*2d00*/  IMAD R7, R16, 0x2, R21 ;  /* 0x0000000210077824 */ /* 0x000fe200078e0215 */
[----:B--2---:R-:W-:-:S03]  /*2d10*/  LEA.HI.X.SX32 R15, R29, R19, 0x1, P6 ;  /* 0x000000131d0f7211 */ /* 0x004fc600030f0eff */
[----:B------:R-:W-:Y:S01]  /*2d20*/  IMAD R13, R16, 0x2, R7 ;  /* 0x00000002100d7824 */ /* 0x000fe200078e0207 */
[CC--:B------:R-:W-:Y:S01]  /*2d30*/  LEA R4, P6, R23.reuse, R2.reuse, 0x1 ;  /* 0x0000000217047211 */ /* 0x0c0fe200078c08ff */
[----:B------:R0:W-:Y:S01]  /*2d40*/  @P3 STG.E.U16 desc[UR14][R14.64], R5 ;  /* 0x000000050e003986 */ /* 0x0001e2000c10150e */
[----:B------:R-:W-:Y:S02]  /*2d50*/  ISETP.LT.AND P3, PT, R20, UR7, !P0 ;  /* 0x0000000714007c0c */ /* 0x000fe4000c761270 */
[----:B0-----:R-:W-:Y:S01]  /*2d60*/  LEA.HI.X.SX32 R5, R23, R19, 0x1, P6 ;  /* 0x0000001317057211 */ /* 0x001fe200030f0eff */
[----:B------:R-:W-:Y:S01]  /*2d70*/  IMAD R15, R16, 0x2, R13 ;  /* 0x00000002100f7824 */ /* 0x000fe200078e020d */
[----:B------:R-:W-:-:S03]  /*2d80*/  LEA R20, P6, R21, R2, 0x1 ;  /* 0x0000000215147211 */ /* 0x000fc600078c08ff */
[----:B------:R0:W-:Y:S01]  /*2d90*/  @P4 STG.E.U16 desc[UR14][R4.64], R22 ;  /* 0x0000001604004986 */ /* 0x0001e2000c10150e */
[----:B------:R-:W-:Y:S01]  /*2da0*/  LEA.HI.X.SX32 R21, R21, R19, 0x1, P6 ;  /* 0x0000001315157211 */ /* 0x000fe200030f0eff */
[----:B------:R-:W-:Y:S01]  /*2db0*/  IMAD R23, R16, 0x2, R15 ;  /* 0x0000000210177824 */ /* 0x000fe200078e020f */
[----:B------:R-:W-:-:S03]  /*2dc0*/  LEA R6, P4, R7, R2, 0x1 ;  /* 0x0000000207067211 */ /* 0x000fc600078808ff */
[----:B------:R1:W-:Y:S01]  /*2dd0*/  @P5 STG.E.U16 desc[UR14][R20.64], R24 ;  /* 0x0000001814005986 */ /* 0x0003e2000c10150e */
[-C--:B------:R-:W-:Y:S02]  /*2de0*/  LEA R12, P5, R13, R2.reuse, 0x1 ;  /* 0x000000020d0c7211 */ /* 0x080fe400078a08ff */
[-C--:B------:R-:W-:Y:S02]  /*2df0*/  LEA.HI.X.SX32 R7, R7, R19.reuse, 0x1, P4 ;  /* 0x0000001307077211 */ /* 0x080fe400020f0eff */
[----:B------:R-:W-:Y:S02]  /*2e00*/  LEA.HI.X.SX32 R13, R13, R19, 0x1, P5 ;  /* 0x000000130d0d7211 */ /* 0x000fe400028f0eff */
[----:B------:R-:W-:Y:S01]  /*2e10*/  ISETP.LT.AND P5, PT, R17, UR7, !P0 ;  /* 0x0000000711007c0c */ /* 0x000fe2000c7a1270 */
[----:B------:R-:W-:Y:S01]  /*2e20*/  IMAD R17, R16, 0x2, R23 ;  /* 0x0000000210117824 */ /* 0x000fe200078e0217 */
[----:B----4-:R-:W-:Y:S01]  /*2e30*/  @P3 STG.E.U16 desc[UR14][R6.64], R8 ;  /* 0x0000000806003986 */ /* 0x010fe2000c10150e */
[----:B------:R-:W-:-:S02]  /*2e40*/  LEA R14, P3, R23, R2, 0x1 ;  /* 0x00000002170e7211 */ /* 0x000fc400078608ff */
[C---:B------:R-:W-:Y:S01]  /*2e50*/  IMAD R25, R16.reuse, 0x2, R17 ;  /* 0x0000000210197824 */ /* 0x040fe200078e0211 */
[----:B------:R2:W-:Y:S01]  /*2e60*/  @P1 STG.E.U16 desc[UR14][R12.64], R9 ;  /* 0x000000090c001986 */ /* 0x0005e2000c10150e */
[CC--:B0-----:R-:W-:Y:S02]  /*2e70*/  LEA R4, P1, R15.reuse, R2.reuse, 0x1 ;  /* 0x000000020f047211 */ /* 0x0c1fe400078208ff */
[----:B------:R-:W-:Y:S01]  /*2e80*/  IMAD R27, R16, 0x2, R25 ;  /* 0x00000002101b7824 */ /* 0x000fe200078e0219 */
[----:B------:R-:W-:Y:S02]  /*2e90*/  ISETP.LT.AND P4, PT, R18, UR7, !P0 ;  /* 0x0000000712007c0c */ /* 0x000fe4000c781270 */
[-C--:B------:R-:W-:Y:S01]  /*2ea0*/  LEA.HI.X.SX32 R5, R15, R19.reuse, 0x1, P1 ;  /* 0x000000130f057211 */ /* 0x080fe200008f0eff */
[----:B------:R-:W-:Y:S01]  /*2eb0*/  IMAD R16, R16, 0x2, R27 ;  /* 0x0000000210107824 */ /* 0x000fe200078e021b */
[----:B------:R-:W-:Y:S02]  /*2ec0*/  LEA.HI.X.SX32 R15, R23, R19, 0x1, P3 ;  /* 0x00000013170f7211 */ /* 0x000fe400018f0eff */
[-C--:B-1----:R-:W-:Y:S01]  /*2ed0*/  LEA R20, P6, R17, R2.reuse, 0x1 ;  /* 0x0000000211147211 */ /* 0x082fe200078c08ff */
[----:B------:R0:W-:Y:S01]  /*2ee0*/  @P5 STG.E.U16 desc[UR14][R4.64], R10 ;  /* 0x0000000a04005986 */ /* 0x0001e2000c10150e */
[----:B--2---:R-:W-:-:S02]  /*2ef0*/  LEA R12, P1, R27, R2, 0x1 ;  /* 0x000000021b0c7211 */ /* 0x004fc400078208ff */
[----:B------:R-:W-:Y:S02]  /*2f00*/  ISETP.LT.AND P3, PT, R3, UR7, !P0 ;  /* 0x0000000703007c0c */ /* 0x000fe4000c761270 */
[-C--:B------:R-:W-:Y:S01]  /*2f10*/  LEA.HI.X.SX32 R13, R27, R19.reuse, 0x1, P1 ;  /* 0x000000131b0d7211 */ /* 0x080fe200008f0eff */
[----:B------:R0:W-:Y:S01]  /*2f20*/  @P4 STG.E.U16 desc[UR14][R14.64], R11 ;  /* 0x0000000b0e004986 */ /* 0x0001e2000c10150e */
[----:B------:R-:W-:Y:S02]  /*2f30*/  ISETP.LT.AND P1, PT, R0, UR7, !P0 ;  /* 0x0000000700007c0c */ /* 0x000fe4000c721270 */
[----:B------:R-:W-:Y:S02]  /*2f40*/  ISETP.LT.AND P0, PT, R36, UR7, !P0 ;  /* 0x0000000724007c0c */ /* 0x000fe4000c701270 */
[----:B------:R-:W-:Y:S02]  /*2f50*/  LEA.HI.X.SX32 R21, R17, R19, 0x1, P6 ;  /* 0x0000001311157211 */ /* 0x000fe400030f0eff */
[----:B------:R-:W-:-:S02]  /*2f60*/  LEA R6, P6, R25, R2, 0x1 ;  /* 0x0000000219067211 */ /* 0x000fc400078c08ff */
[----:B------:R-:W-:Y:S02]  /*2f70*/  PRMT R8, R8, 0x7632, R8 ;  /* 0x0000763208087816 */ /* 0x000fe40000000008 */
[-C--:B------:R-:W-:Y:S02]  /*2f80*/  LEA.HI.X.SX32 R7, R25, R19.reuse, 0x1, P6 ;  /* 0x0000001319077211 */ /* 0x080fe400030f0eff */
[----:B------:R-:W-:Y:S01]  /*2f90*/  PRMT R9, R9, 0x7632, R9 ;  /* 0x0000763209097816 */ /* 0x000fe20000000009 */
[----:B------:R0:W-:Y:S01]  /*2fa0*/  @P3 STG.E.U16 desc[UR14][R20.64], R8 ;  /* 0x0000000814003986 */ /* 0x0001e2000c10150e */
[----:B------:R-:W-:Y:S02]  /*2fb0*/  PRMT R0, R10, 0x7632, R0 ;  /* 0x000076320a007816 */ /* 0x000fe40000000000 */
[C---:B------:R-:W-:Y:S01]  /*2fc0*/  LEA R2, P6, R16.reuse, R2, 0x1 ;  /* 0x0000000210027211 */ /* 0x040fe200078c08ff */
[----:B------:R0:W-:Y:S03]  /*2fd0*/  @P2 STG.E.U16 desc[UR14][R6.64], R9 ;  /* 0x0000000906002986 */ /* 0x0001e6000c10150e */
[----:B------:R-:W-:Y:S01]  /*2fe0*/  LEA.HI.X.SX32 R3, R16, R19, 0x1, P6 ;  /* 0x0000001310037211 */ /* 0x000fe200030f0eff */
[----:B------:R0:W-:Y:S01]  /*2ff0*/  @P1 STG.E.U16 desc[UR14][R12.64], R0 ;  /* 0x000000000c001986 */ /* 0x0001e2000c10150e */
[----:B------:R-:W-:Y:S07]  /*3000*/  @!P0 EXIT ;  /* 0x000000000000894d */ /* 0x000fee0003800000 */
[----:B0-----:R-:W-:-:S05]  /*3010*/  PRMT R11, R11, 0x7632, R11 ;  /* 0x000076320b0b7816 */ /* 0x001fca000000000b */
[----:B------:R-:W-:Y:S01]  /*3020*/  STG.E.U16 desc[UR14][R2.64], R11 ;  /* 0x0000000b02007986 */ /* 0x000fe2000c10150e */
[----:B------:R-:W-:Y:S05]  /*3030*/  EXIT ;  /* 0x000000000000794d */ /* 0x000fea0003800000 */
.L_x_2:
[----:B------:R-:W-:-:S00]  /*3040*/  BRA `(.L_x_2) ;  /* 0xfffffffc00fc7947 */ /* 0x000fc0000383ffff */
[----:B------:R-:W-:-:S00]  /*3050*/  NOP ;  /* 0x0000000000007918 */ /* 0x000fc00000000000 */
        /* <DEDUP_REMOVED lines=10> */
.L_x_3:


//--------------------- .nv.shared.matmul_kernel  --------------------------
	.section	.nv.shared.matmul_kernel,"aw",@nobits
	.sectionflags	@""
	.align	16
	.zero		1024


//--------------------- .nv.shared.reserved.0     --------------------------
	.section	.nv.shared.reserved.0,"aw",@nobits
	.weak		__nv_reservedSMEM_offset_0_alias
	.size		__nv_reservedSMEM_offset_0_alias, 0, 0
	.other		__nv_reservedSMEM_offset_0_alias,@"STO_CUDA_RESERVED_SHARED STV_DEFAULT"
__nv_reservedSMEM_offset_0_alias:
	.zero		0


//--------------------- .nv.constant0.matmul_kernel --------------------------
	.section	.nv.constant0.matmul_kernel,"a",@progbits
	.sectionflags	@""
	.align	4
.nv.constant0.matmul_kernel:
	.zero		608


//--------------------- SYMBOLS --------------------------

	.type		.nv.reservedSmem.offset0,@object
	.size		.nv.reservedSmem.offset0,0x4
